//
// Generated by NVIDIA NVVM Compiler
//
// Compiler Build ID: CL-36424714
// Cuda compilation tools, release 13.0, V13.0.88
// Based on NVVM 20.0.0
//

.version 9.0
.target sm_100
.address_size 64

	// .globl	_Z16calculateFitnessPKaPdPKd
.func  (.param .b64 func_retval0) __internal_accurate_pow
(
	.param .b64 __internal_accurate_pow_param_0,
	.param .b64 __internal_accurate_pow_param_1
)
;

.visible .entry _Z16calculateFitnessPKaPdPKd(
	.param .u64 .ptr .align 1 _Z16calculateFitnessPKaPdPKd_param_0,
	.param .u64 .ptr .align 1 _Z16calculateFitnessPKaPdPKd_param_1,
	.param .u64 .ptr .align 1 _Z16calculateFitnessPKaPdPKd_param_2
)
{
	.local .align 16 .b8 	__local_depot0[320];
	.reg .b64 	%SP;
	.reg .b64 	%SPL;
	.reg .pred 	%p<97>;
	.reg .b16 	%rs<17>;
	.reg .b32 	%r<153>;
	.reg .b64 	%rd<43>;
	.reg .b64 	%fd<216>;

	mov.u64 	%SPL, __local_depot0;
	ld.param.u64 	%rd15, [_Z16calculateFitnessPKaPdPKd_param_2];
	cvta.to.global.u64 	%rd39, %rd15;
	add.u64 	%rd2, %SPL, 0;
	mov.u32 	%r21, %ctaid.x;
	mov.u32 	%r22, %ntid.x;
	mov.u32 	%r23, %tid.x;
	mad.lo.s32 	%r1, %r21, %r22, %r23;
	setp.gt.s32 	%p2, %r1, 4999;
	@%p2 bra 	$L__BB0_33;
	mov.f64 	%fd37, 0d4008000000000000;
	{
	.reg .b32 %temp; 
	mov.b64 	{%temp, %r2}, %fd37;
	}
	and.b32  	%r3, %r2, 2146435072;
	setp.lt.s32 	%p3, %r2, 0;
	selp.b32 	%r4, 0, 2146435072, %p3;
	mov.f64 	%fd38, 0d4000000000000000;
	{
	.reg .b32 %temp; 
	mov.b64 	{%temp, %r5}, %fd38;
	}
	and.b32  	%r6, %r5, 2146435072;
	setp.lt.s32 	%p4, %r5, 0;
	selp.b32 	%r7, 0, 2146435072, %p4;
	mov.f64 	%fd39, 0d3FF0000000000000;
	{
	.reg .b32 %temp; 
	mov.b64 	{%temp, %r8}, %fd39;
	}
	and.b32  	%r9, %r8, 2146435072;
	setp.lt.s32 	%p5, %r8, 0;
	selp.b32 	%r10, 0, 2146435072, %p5;
	mov.b32 	%r151, 0;
	mov.u64 	%rd40, %rd2;
$L__BB0_2:
	ld.global.f64 	%fd40, [%rd39];
	{
	.reg .b32 %temp; 
	mov.b64 	{%temp, %r12}, %fd40;
	}
	abs.f64 	%fd2, %fd40;
	setp.num.f64 	%p6, %fd40, %fd40;
	@%p6 bra 	$L__BB0_6;
	setp.neu.f64 	%p35, %fd40, 0d0000000000000000;
	@%p35 bra 	$L__BB0_5;
	ld.param.u64 	%rd36, [_Z16calculateFitnessPKaPdPKd_param_0];
	setp.eq.f64 	%p44, %fd40, 0d3FF0000000000000;
	setp.lt.s32 	%p45, %r8, 0;
	setp.eq.s32 	%p46, %r9, 1072693248;
	setp.lt.s32 	%p47, %r5, 0;
	setp.eq.s32 	%p48, %r6, 1062207488;
	setp.lt.s32 	%p49, %r2, 0;
	setp.eq.s32 	%p50, %r3, 1073741824;
	cvta.to.global.u64 	%rd26, %rd36;
	shl.b32 	%r96, %r1, 2;
	cvt.s64.s32 	%rd27, %r96;
	add.s64 	%rd28, %rd26, %rd27;
	ld.global.s8 	%rs13, [%rd28];
	cvt.rn.f64.s16 	%fd140, %rs13;
	selp.b32 	%r97, %r12, 0, %p50;
	or.b32  	%r98, %r97, 2146435072;
	selp.b32 	%r99, %r98, %r97, %p49;
	mov.b32 	%r100, 0;
	mov.b64 	%fd141, {%r100, %r99};
	add.f64 	%fd142, %fd40, 0d4008000000000000;
	{
	.reg .b32 %temp; 
	mov.b64 	{%temp, %r101}, %fd142;
	}
	and.b32  	%r102, %r101, 2146435072;
	setp.eq.s32 	%p51, %r102, 2146435072;
	mov.f64 	%fd143, 0d4008000000000000;
	add.rn.f64 	%fd144, %fd40, %fd143;
	selp.f64 	%fd145, %fd144, %fd141, %p51;
	selp.f64 	%fd146, 0d3FF0000000000000, %fd145, %p44;
	fma.rn.f64 	%fd147, %fd146, %fd140, 0d0000000000000000;
	ld.global.s8 	%rs14, [%rd28+1];
	cvt.rn.f64.s16 	%fd148, %rs14;
	selp.b32 	%r103, %r12, 0, %p48;
	or.b32  	%r104, %r103, 2146435072;
	selp.b32 	%r105, %r104, %r103, %p47;
	mov.b64 	%fd149, {%r100, %r105};
	add.f64 	%fd150, %fd40, 0d4000000000000000;
	{
	.reg .b32 %temp; 
	mov.b64 	{%temp, %r106}, %fd150;
	}
	and.b32  	%r107, %r106, 2146435072;
	setp.eq.s32 	%p52, %r107, 2146435072;
	mov.f64 	%fd151, 0d4000000000000000;
	add.rn.f64 	%fd152, %fd40, %fd151;
	selp.f64 	%fd153, %fd152, %fd149, %p52;
	selp.f64 	%fd154, 0d3FF0000000000000, %fd153, %p44;
	fma.rn.f64 	%fd155, %fd154, %fd148, %fd147;
	ld.global.s8 	%rs15, [%rd28+2];
	cvt.rn.f64.s16 	%fd156, %rs15;
	selp.b32 	%r108, %r12, 0, %p46;
	or.b32  	%r109, %r108, 2146435072;
	selp.b32 	%r110, %r109, %r108, %p45;
	mov.b64 	%fd157, {%r100, %r110};
	add.f64 	%fd158, %fd40, 0d3FF0000000000000;
	{
	.reg .b32 %temp; 
	mov.b64 	{%temp, %r111}, %fd158;
	}
	and.b32  	%r112, %r111, 2146435072;
	setp.eq.s32 	%p53, %r112, 2146435072;
	mov.f64 	%fd159, 0d3FF0000000000000;
	add.rn.f64 	%fd160, %fd40, %fd159;
	selp.f64 	%fd161, %fd160, %fd157, %p53;
	selp.f64 	%fd162, 0d3FF0000000000000, %fd161, %p44;
	fma.rn.f64 	%fd163, %fd162, %fd156, %fd155;
	ld.global.s8 	%rs16, [%rd28+3];
	cvt.rn.f64.s16 	%fd164, %rs16;
	add.f64 	%fd210, %fd163, %fd164;
	bra.uni 	$L__BB0_9;
$L__BB0_5:
	ld.param.u64 	%rd35, [_Z16calculateFitnessPKaPdPKd_param_0];
	setp.eq.f64 	%p36, %fd40, 0d3FF0000000000000;
	setp.lt.s32 	%p37, %r12, 0;
	setp.eq.s32 	%p38, %r9, 1072693248;
	setp.eq.s32 	%p39, %r6, 1062207488;
	setp.eq.s32 	%p40, %r3, 1073741824;
	cvta.to.global.u64 	%rd23, %rd35;
	shl.b32 	%r89, %r1, 2;
	cvt.s64.s32 	%rd24, %r89;
	add.s64 	%rd25, %rd23, %rd24;
	ld.global.s8 	%rs9, [%rd25];
	cvt.rn.f64.s16 	%fd103, %rs9;
	{ // callseq 3, 0
	.param .b64 param0;
	st.param.f64 	[param0], %fd2;
	.param .b64 param1;
	st.param.f64 	[param1], 0d4008000000000000;
	.param .b64 retval0;
	call.uni (retval0), 
	__internal_accurate_pow, 
	(
	param0, 
	param1
	);
	ld.param.f64 	%fd104, [retval0];
	} // callseq 3
	neg.f64 	%fd106, %fd104;
	selp.f64 	%fd107, %fd106, %fd104, %p40;
	selp.f64 	%fd108, %fd107, %fd104, %p37;
	add.f64 	%fd109, %fd40, 0d4008000000000000;
	{
	.reg .b32 %temp; 
	mov.b64 	{%temp, %r90}, %fd109;
	}
	and.b32  	%r91, %r90, 2146435072;
	setp.eq.s32 	%p41, %r91, 2146435072;
	mov.f64 	%fd110, 0d4008000000000000;
	add.rn.f64 	%fd111, %fd40, %fd110;
	selp.f64 	%fd112, %fd111, %fd108, %p41;
	selp.f64 	%fd113, 0d3FF0000000000000, %fd112, %p36;
	fma.rn.f64 	%fd114, %fd113, %fd103, 0d0000000000000000;
	ld.global.s8 	%rs10, [%rd25+1];
	cvt.rn.f64.s16 	%fd115, %rs10;
	{ // callseq 4, 0
	.param .b64 param0;
	st.param.f64 	[param0], %fd2;
	.param .b64 param1;
	st.param.f64 	[param1], 0d4000000000000000;
	.param .b64 retval0;
	call.uni (retval0), 
	__internal_accurate_pow, 
	(
	param0, 
	param1
	);
	ld.param.f64 	%fd116, [retval0];
	} // callseq 4
	neg.f64 	%fd118, %fd116;
	selp.f64 	%fd119, %fd118, %fd116, %p39;
	selp.f64 	%fd120, %fd119, %fd116, %p37;
	add.f64 	%fd121, %fd40, 0d4000000000000000;
	{
	.reg .b32 %temp; 
	mov.b64 	{%temp, %r92}, %fd121;
	}
	and.b32  	%r93, %r92, 2146435072;
	setp.eq.s32 	%p42, %r93, 2146435072;
	mov.f64 	%fd122, 0d4000000000000000;
	add.rn.f64 	%fd123, %fd40, %fd122;
	selp.f64 	%fd124, %fd123, %fd120, %p42;
	selp.f64 	%fd125, 0d3FF0000000000000, %fd124, %p36;
	fma.rn.f64 	%fd126, %fd125, %fd115, %fd114;
	ld.global.s8 	%rs11, [%rd25+2];
	cvt.rn.f64.s16 	%fd127, %rs11;
	{ // callseq 5, 0
	.param .b64 param0;
	st.param.f64 	[param0], %fd2;
	.param .b64 param1;
	st.param.f64 	[param1], 0d3FF0000000000000;
	.param .b64 retval0;
	call.uni (retval0), 
	__internal_accurate_pow, 
	(
	param0, 
	param1
	);
	ld.param.f64 	%fd128, [retval0];
	} // callseq 5
	neg.f64 	%fd130, %fd128;
	selp.f64 	%fd131, %fd130, %fd128, %p38;
	selp.f64 	%fd132, %fd131, %fd128, %p37;
	add.f64 	%fd133, %fd40, 0d3FF0000000000000;
	{
	.reg .b32 %temp; 
	mov.b64 	{%temp, %r94}, %fd133;
	}
	and.b32  	%r95, %r94, 2146435072;
	setp.eq.s32 	%p43, %r95, 2146435072;
	mov.f64 	%fd134, 0d3FF0000000000000;
	add.rn.f64 	%fd135, %fd40, %fd134;
	selp.f64 	%fd136, %fd135, %fd132, %p43;
	selp.f64 	%fd137, 0d3FF0000000000000, %fd136, %p36;
	fma.rn.f64 	%fd138, %fd137, %fd127, %fd126;
	ld.global.s8 	%rs12, [%rd25+3];
	cvt.rn.f64.s16 	%fd139, %rs12;
	add.f64 	%fd210, %fd138, %fd139;
	bra.uni 	$L__BB0_9;
$L__BB0_6:
	setp.neu.f64 	%p7, %fd40, 0d0000000000000000;
	@%p7 bra 	$L__BB0_8;
	ld.param.u64 	%rd34, [_Z16calculateFitnessPKaPdPKd_param_0];
	setp.eq.f64 	%p20, %fd40, 0d3FF0000000000000;
	setp.neu.f64 	%p21, %fd2, 0d7FF0000000000000;
	setp.lt.s32 	%p22, %r12, 0;
	setp.lt.s32 	%p23, %r8, 0;
	setp.eq.s32 	%p24, %r9, 1072693248;
	setp.lt.s32 	%p25, %r5, 0;
	setp.eq.s32 	%p26, %r6, 1062207488;
	setp.lt.s32 	%p27, %r2, 0;
	setp.eq.s32 	%p28, %r3, 1073741824;
	cvta.to.global.u64 	%rd20, %rd34;
	shl.b32 	%r54, %r1, 2;
	cvt.s64.s32 	%rd21, %r54;
	add.s64 	%rd22, %rd20, %rd21;
	ld.global.s8 	%rs5, [%rd22];
	cvt.rn.f64.s16 	%fd78, %rs5;
	selp.b32 	%r55, %r12, 0, %p28;
	or.b32  	%r56, %r55, 2146435072;
	selp.b32 	%r57, %r56, %r55, %p27;
	mov.b32 	%r58, 0;
	mov.b64 	%fd79, {%r58, %r57};
	add.f64 	%fd80, %fd40, 0d4008000000000000;
	{
	.reg .b32 %temp; 
	mov.b64 	{%temp, %r59}, %fd80;
	}
	and.b32  	%r60, %r59, 2146435072;
	setp.ne.s32 	%p29, %r60, 2146435072;
	and.b32  	%r61, %r2, 2147483647;
	setp.ne.s32 	%p30, %r61, 1071644672;
	or.b32  	%r62, %r4, -2147483648;
	selp.b32 	%r63, %r62, %r4, %p30;
	selp.b32 	%r64, %r63, %r4, %p28;
	selp.b32 	%r65, %r64, %r4, %p22;
	mov.b64 	%fd81, {%r58, %r65};
	selp.f64 	%fd82, %fd79, %fd81, %p21;
	selp.f64 	%fd83, %fd79, %fd82, %p29;
	selp.f64 	%fd84, 0d3FF0000000000000, %fd83, %p20;
	fma.rn.f64 	%fd85, %fd84, %fd78, 0d0000000000000000;
	ld.global.s8 	%rs6, [%rd22+1];
	cvt.rn.f64.s16 	%fd86, %rs6;
	selp.b32 	%r66, %r12, 0, %p26;
	or.b32  	%r67, %r66, 2146435072;
	selp.b32 	%r68, %r67, %r66, %p25;
	mov.b64 	%fd87, {%r58, %r68};
	add.f64 	%fd88, %fd40, 0d4000000000000000;
	{
	.reg .b32 %temp; 
	mov.b64 	{%temp, %r69}, %fd88;
	}
	and.b32  	%r70, %r69, 2146435072;
	setp.ne.s32 	%p31, %r70, 2146435072;
	and.b32  	%r71, %r5, 2147483647;
	setp.ne.s32 	%p32, %r71, 1071644672;
	or.b32  	%r72, %r7, -2147483648;
	selp.b32 	%r73, %r72, %r7, %p32;
	selp.b32 	%r74, %r73, %r7, %p26;
	selp.b32 	%r75, %r74, %r7, %p22;
	mov.b64 	%fd89, {%r58, %r75};
	selp.f64 	%fd90, %fd87, %fd89, %p21;
	selp.f64 	%fd91, %fd87, %fd90, %p31;
	selp.f64 	%fd92, 0d3FF0000000000000, %fd91, %p20;
	fma.rn.f64 	%fd93, %fd92, %fd86, %fd85;
	ld.global.s8 	%rs7, [%rd22+2];
	cvt.rn.f64.s16 	%fd94, %rs7;
	selp.b32 	%r76, %r12, 0, %p24;
	or.b32  	%r77, %r76, 2146435072;
	selp.b32 	%r78, %r77, %r76, %p23;
	mov.b64 	%fd95, {%r58, %r78};
	add.f64 	%fd96, %fd40, 0d3FF0000000000000;
	{
	.reg .b32 %temp; 
	mov.b64 	{%temp, %r79}, %fd96;
	}
	and.b32  	%r80, %r79, 2146435072;
	setp.ne.s32 	%p33, %r80, 2146435072;
	and.b32  	%r81, %r8, 2147483647;
	setp.ne.s32 	%p34, %r81, 1071644672;
	or.b32  	%r82, %r10, -2147483648;
	selp.b32 	%r83, %r82, %r10, %p34;
	selp.b32 	%r84, %r83, %r10, %p24;
	selp.b32 	%r85, %r84, %r10, %p22;
	mov.b64 	%fd97, {%r58, %r85};
	selp.f64 	%fd98, %fd95, %fd97, %p21;
	selp.f64 	%fd99, %fd95, %fd98, %p33;
	selp.f64 	%fd100, 0d3FF0000000000000, %fd99, %p20;
	fma.rn.f64 	%fd101, %fd100, %fd94, %fd93;
	ld.global.s8 	%rs8, [%rd22+3];
	cvt.rn.f64.s16 	%fd102, %rs8;
	add.f64 	%fd210, %fd101, %fd102;
	bra.uni 	$L__BB0_9;
$L__BB0_8:
	ld.param.u64 	%rd33, [_Z16calculateFitnessPKaPdPKd_param_0];
	setp.eq.f64 	%p8, %fd40, 0d3FF0000000000000;
	setp.neu.f64 	%p9, %fd2, 0d7FF0000000000000;
	setp.lt.s32 	%p10, %r12, 0;
	setp.eq.s32 	%p11, %r9, 1072693248;
	setp.eq.s32 	%p12, %r6, 1062207488;
	setp.eq.s32 	%p13, %r3, 1073741824;
	cvta.to.global.u64 	%rd17, %rd33;
	shl.b32 	%r28, %r1, 2;
	cvt.s64.s32 	%rd18, %r28;
	add.s64 	%rd19, %rd17, %rd18;
	ld.global.s8 	%rs1, [%rd19];
	cvt.rn.f64.s16 	%fd41, %rs1;
	{ // callseq 0, 0
	.param .b64 param0;
	st.param.f64 	[param0], %fd2;
	.param .b64 param1;
	st.param.f64 	[param1], 0d4008000000000000;
	.param .b64 retval0;
	call.uni (retval0), 
	__internal_accurate_pow, 
	(
	param0, 
	param1
	);
	ld.param.f64 	%fd42, [retval0];
	} // callseq 0
	neg.f64 	%fd44, %fd42;
	selp.f64 	%fd45, %fd44, %fd42, %p13;
	selp.f64 	%fd46, %fd45, %fd42, %p10;
	add.f64 	%fd47, %fd40, 0d4008000000000000;
	{
	.reg .b32 %temp; 
	mov.b64 	{%temp, %r29}, %fd47;
	}
	and.b32  	%r30, %r29, 2146435072;
	setp.ne.s32 	%p14, %r30, 2146435072;
	and.b32  	%r31, %r2, 2147483647;
	setp.ne.s32 	%p15, %r31, 1071644672;
	or.b32  	%r32, %r4, -2147483648;
	selp.b32 	%r33, %r32, %r4, %p15;
	selp.b32 	%r34, %r33, %r4, %p13;
	selp.b32 	%r35, %r34, %r4, %p10;
	mov.b32 	%r36, 0;
	mov.b64 	%fd48, {%r36, %r35};
	selp.f64 	%fd49, %fd46, %fd48, %p9;
	selp.f64 	%fd50, %fd46, %fd49, %p14;
	selp.f64 	%fd51, 0d3FF0000000000000, %fd50, %p8;
	fma.rn.f64 	%fd52, %fd51, %fd41, 0d0000000000000000;
	ld.global.s8 	%rs2, [%rd19+1];
	cvt.rn.f64.s16 	%fd53, %rs2;
	{ // callseq 1, 0
	.param .b64 param0;
	st.param.f64 	[param0], %fd2;
	.param .b64 param1;
	st.param.f64 	[param1], 0d4000000000000000;
	.param .b64 retval0;
	call.uni (retval0), 
	__internal_accurate_pow, 
	(
	param0, 
	param1
	);
	ld.param.f64 	%fd54, [retval0];
	} // callseq 1
	neg.f64 	%fd56, %fd54;
	selp.f64 	%fd57, %fd56, %fd54, %p12;
	selp.f64 	%fd58, %fd57, %fd54, %p10;
	add.f64 	%fd59, %fd40, 0d4000000000000000;
	{
	.reg .b32 %temp; 
	mov.b64 	{%temp, %r37}, %fd59;
	}
	and.b32  	%r38, %r37, 2146435072;
	setp.ne.s32 	%p16, %r38, 2146435072;
	and.b32  	%r39, %r5, 2147483647;
	setp.ne.s32 	%p17, %r39, 1071644672;
	or.b32  	%r40, %r7, -2147483648;
	selp.b32 	%r41, %r40, %r7, %p17;
	selp.b32 	%r42, %r41, %r7, %p12;
	selp.b32 	%r43, %r42, %r7, %p10;
	mov.b64 	%fd60, {%r36, %r43};
	selp.f64 	%fd61, %fd58, %fd60, %p9;
	selp.f64 	%fd62, %fd58, %fd61, %p16;
	selp.f64 	%fd63, 0d3FF0000000000000, %fd62, %p8;
	fma.rn.f64 	%fd64, %fd63, %fd53, %fd52;
	ld.global.s8 	%rs3, [%rd19+2];
	cvt.rn.f64.s16 	%fd65, %rs3;
	{ // callseq 2, 0
	.param .b64 param0;
	st.param.f64 	[param0], %fd2;
	.param .b64 param1;
	st.param.f64 	[param1], 0d3FF0000000000000;
	.param .b64 retval0;
	call.uni (retval0), 
	__internal_accurate_pow, 
	(
	param0, 
	param1
	);
	ld.param.f64 	%fd66, [retval0];
	} // callseq 2
	neg.f64 	%fd68, %fd66;
	selp.f64 	%fd69, %fd68, %fd66, %p11;
	selp.f64 	%fd70, %fd69, %fd66, %p10;
	add.f64 	%fd71, %fd40, 0d3FF0000000000000;
	{
	.reg .b32 %temp; 
	mov.b64 	{%temp, %r44}, %fd71;
	}
	and.b32  	%r45, %r44, 2146435072;
	setp.ne.s32 	%p18, %r45, 2146435072;
	and.b32  	%r46, %r8, 2147483647;
	setp.ne.s32 	%p19, %r46, 1071644672;
	or.b32  	%r47, %r10, -2147483648;
	selp.b32 	%r48, %r47, %r10, %p19;
	selp.b32 	%r49, %r48, %r10, %p11;
	selp.b32 	%r50, %r49, %r10, %p10;
	mov.b64 	%fd72, {%r36, %r50};
	selp.f64 	%fd73, %fd70, %fd72, %p9;
	selp.f64 	%fd74, %fd70, %fd73, %p18;
	selp.f64 	%fd75, 0d3FF0000000000000, %fd74, %p8;
	fma.rn.f64 	%fd76, %fd75, %fd65, %fd64;
	ld.global.s8 	%rs4, [%rd19+3];
	cvt.rn.f64.s16 	%fd77, %rs4;
	add.f64 	%fd210, %fd76, %fd77;
$L__BB0_9:
	st.local.f64 	[%rd40], %fd210;
	add.s32 	%r151, %r151, 1;
	add.s64 	%rd40, %rd40, 8;
	add.s64 	%rd39, %rd39, 16;
	setp.ne.s32 	%p54, %r151, 40;
	@%p54 bra 	$L__BB0_2;
	ld.param.u64 	%rd38, [_Z16calculateFitnessPKaPdPKd_param_2];
	cvta.to.global.u64 	%rd29, %rd38;
	add.s64 	%rd42, %rd29, 40;
	add.s64 	%rd41, %rd2, 16;
	mov.f64 	%fd211, 0d0000000000000000;
	mov.b32 	%r152, 0;
	and.b32  	%r114, %r5, 2147483647;
	or.b32  	%r15, %r7, -2147483648;
$L__BB0_11:
	setp.eq.s32 	%p55, %r6, 1062207488;
	setp.ne.s32 	%p57, %r114, 1071644672;
	and.pred  	%p1, %p55, %p57;
	setp.lt.s32 	%p58, %r5, 0;
	ld.global.f64 	%fd166, [%rd42+-32];
	ld.local.f64 	%fd167, [%rd41+-16];
	sub.f64 	%fd9, %fd166, %fd167;
	{
	.reg .b32 %temp; 
	mov.b64 	{%temp, %r16}, %fd9;
	}
	abs.f64 	%fd10, %fd9;
	{ // callseq 6, 0
	.param .b64 param0;
	st.param.f64 	[param0], %fd10;
	.param .b64 param1;
	st.param.f64 	[param1], 0d4000000000000000;
	.param .b64 retval0;
	call.uni (retval0), 
	__internal_accurate_pow, 
	(
	param0, 
	param1
	);
	ld.param.f64 	%fd168, [retval0];
	} // callseq 6
	setp.lt.s32 	%p59, %r16, 0;
	neg.f64 	%fd170, %fd168;
	selp.f64 	%fd171, %fd170, %fd168, %p55;
	selp.f64 	%fd172, %fd171, %fd168, %p59;
	setp.eq.f64 	%p60, %fd9, 0d0000000000000000;
	selp.b32 	%r115, %r16, 0, %p55;
	or.b32  	%r116, %r115, 2146435072;
	selp.b32 	%r117, %r116, %r115, %p58;
	mov.b32 	%r118, 0;
	mov.b64 	%fd173, {%r118, %r117};
	selp.f64 	%fd212, %fd173, %fd172, %p60;
	add.f64 	%fd174, %fd9, 0d4000000000000000;
	{
	.reg .b32 %temp; 
	mov.b64 	{%temp, %r119}, %fd174;
	}
	and.b32  	%r120, %r119, 2146435072;
	setp.ne.s32 	%p61, %r120, 2146435072;
	@%p61 bra 	$L__BB0_16;
	setp.num.f64 	%p62, %fd9, %fd9;
	@%p62 bra 	$L__BB0_14;
	mov.f64 	%fd175, 0d4000000000000000;
	add.rn.f64 	%fd212, %fd9, %fd175;
	bra.uni 	$L__BB0_16;
$L__BB0_14:
	setp.neu.f64 	%p63, %fd10, 0d7FF0000000000000;
	@%p63 bra 	$L__BB0_16;
	setp.lt.s32 	%p64, %r16, 0;
	selp.b32 	%r121, %r15, %r7, %p1;
	selp.b32 	%r122, %r121, %r7, %p64;
	mov.b32 	%r123, 0;
	mov.b64 	%fd212, {%r123, %r122};
$L__BB0_16:
	setp.lt.s32 	%p65, %r5, 0;
	setp.eq.s32 	%p66, %r6, 1062207488;
	setp.eq.f64 	%p68, %fd9, 0d3FF0000000000000;
	selp.f64 	%fd176, 0d3FF0000000000000, %fd212, %p68;
	add.f64 	%fd15, %fd211, %fd176;
	ld.global.f64 	%fd177, [%rd42+-16];
	ld.local.f64 	%fd178, [%rd41+-8];
	sub.f64 	%fd16, %fd177, %fd178;
	{
	.reg .b32 %temp; 
	mov.b64 	{%temp, %r17}, %fd16;
	}
	abs.f64 	%fd17, %fd16;
	{ // callseq 7, 0
	.param .b64 param0;
	st.param.f64 	[param0], %fd17;
	.param .b64 param1;
	st.param.f64 	[param1], 0d4000000000000000;
	.param .b64 retval0;
	call.uni (retval0), 
	__internal_accurate_pow, 
	(
	param0, 
	param1
	);
	ld.param.f64 	%fd179, [retval0];
	} // callseq 7
	setp.lt.s32 	%p69, %r17, 0;
	neg.f64 	%fd181, %fd179;
	selp.f64 	%fd182, %fd181, %fd179, %p66;
	selp.f64 	%fd183, %fd182, %fd179, %p69;
	setp.eq.f64 	%p70, %fd16, 0d0000000000000000;
	selp.b32 	%r124, %r17, 0, %p66;
	or.b32  	%r125, %r124, 2146435072;
	selp.b32 	%r126, %r125, %r124, %p65;
	mov.b32 	%r127, 0;
	mov.b64 	%fd184, {%r127, %r126};
	selp.f64 	%fd213, %fd184, %fd183, %p70;
	add.f64 	%fd185, %fd16, 0d4000000000000000;
	{
	.reg .b32 %temp; 
	mov.b64 	{%temp, %r128}, %fd185;
	}
	and.b32  	%r129, %r128, 2146435072;
	setp.ne.s32 	%p71, %r129, 2146435072;
	@%p71 bra 	$L__BB0_21;
	setp.nan.f64 	%p72, %fd16, %fd16;
	@%p72 bra 	$L__BB0_20;
	setp.neu.f64 	%p73, %fd17, 0d7FF0000000000000;
	@%p73 bra 	$L__BB0_21;
	setp.lt.s32 	%p74, %r17, 0;
	selp.b32 	%r130, %r15, %r7, %p1;
	selp.b32 	%r131, %r130, %r7, %p74;
	mov.b32 	%r132, 0;
	mov.b64 	%fd213, {%r132, %r131};
	bra.uni 	$L__BB0_21;
$L__BB0_20:
	mov.f64 	%fd186, 0d4000000000000000;
	add.rn.f64 	%fd213, %fd16, %fd186;
$L__BB0_21:
	setp.lt.s32 	%p75, %r5, 0;
	setp.eq.s32 	%p76, %r6, 1062207488;
	setp.eq.f64 	%p78, %fd16, 0d3FF0000000000000;
	selp.f64 	%fd187, 0d3FF0000000000000, %fd213, %p78;
	add.f64 	%fd22, %fd15, %fd187;
	ld.global.f64 	%fd188, [%rd42];
	ld.local.f64 	%fd189, [%rd41];
	sub.f64 	%fd23, %fd188, %fd189;
	{
	.reg .b32 %temp; 
	mov.b64 	{%temp, %r18}, %fd23;
	}
	abs.f64 	%fd24, %fd23;
	{ // callseq 8, 0
	.param .b64 param0;
	st.param.f64 	[param0], %fd24;
	.param .b64 param1;
	st.param.f64 	[param1], 0d4000000000000000;
	.param .b64 retval0;
	call.uni (retval0), 
	__internal_accurate_pow, 
	(
	param0, 
	param1
	);
	ld.param.f64 	%fd190, [retval0];
	} // callseq 8
	setp.lt.s32 	%p79, %r18, 0;
	neg.f64 	%fd192, %fd190;
	selp.f64 	%fd193, %fd192, %fd190, %p76;
	selp.f64 	%fd194, %fd193, %fd190, %p79;
	setp.eq.f64 	%p80, %fd23, 0d0000000000000000;
	selp.b32 	%r133, %r18, 0, %p76;
	or.b32  	%r134, %r133, 2146435072;
	selp.b32 	%r135, %r134, %r133, %p75;
	mov.b32 	%r136, 0;
	mov.b64 	%fd195, {%r136, %r135};
	selp.f64 	%fd214, %fd195, %fd194, %p80;
	add.f64 	%fd196, %fd23, 0d4000000000000000;
	{
	.reg .b32 %temp; 
	mov.b64 	{%temp, %r137}, %fd196;
	}
	and.b32  	%r138, %r137, 2146435072;
	setp.ne.s32 	%p81, %r138, 2146435072;
	@%p81 bra 	$L__BB0_26;
	setp.nan.f64 	%p82, %fd23, %fd23;
	@%p82 bra 	$L__BB0_25;
	setp.neu.f64 	%p83, %fd24, 0d7FF0000000000000;
	@%p83 bra 	$L__BB0_26;
	setp.lt.s32 	%p84, %r18, 0;
	selp.b32 	%r139, %r15, %r7, %p1;
	selp.b32 	%r140, %r139, %r7, %p84;
	mov.b32 	%r141, 0;
	mov.b64 	%fd214, {%r141, %r140};
	bra.uni 	$L__BB0_26;
$L__BB0_25:
	mov.f64 	%fd197, 0d4000000000000000;
	add.rn.f64 	%fd214, %fd23, %fd197;
$L__BB0_26:
	setp.lt.s32 	%p85, %r5, 0;
	setp.eq.s32 	%p86, %r6, 1062207488;
	setp.eq.f64 	%p88, %fd23, 0d3FF0000000000000;
	selp.f64 	%fd198, 0d3FF0000000000000, %fd214, %p88;
	add.f64 	%fd29, %fd22, %fd198;
	ld.global.f64 	%fd199, [%rd42+16];
	ld.local.f64 	%fd200, [%rd41+8];
	sub.f64 	%fd30, %fd199, %fd200;
	{
	.reg .b32 %temp; 
	mov.b64 	{%temp, %r19}, %fd30;
	}
	abs.f64 	%fd31, %fd30;
	{ // callseq 9, 0
	.param .b64 param0;
	st.param.f64 	[param0], %fd31;
	.param .b64 param1;
	st.param.f64 	[param1], 0d4000000000000000;
	.param .b64 retval0;
	call.uni (retval0), 
	__internal_accurate_pow, 
	(
	param0, 
	param1
	);
	ld.param.f64 	%fd201, [retval0];
	} // callseq 9
	setp.lt.s32 	%p89, %r19, 0;
	neg.f64 	%fd203, %fd201;
	selp.f64 	%fd204, %fd203, %fd201, %p86;
	selp.f64 	%fd205, %fd204, %fd201, %p89;
	setp.eq.f64 	%p90, %fd30, 0d0000000000000000;
	selp.b32 	%r142, %r19, 0, %p86;
	or.b32  	%r143, %r142, 2146435072;
	selp.b32 	%r144, %r143, %r142, %p85;
	mov.b32 	%r145, 0;
	mov.b64 	%fd206, {%r145, %r144};
	selp.f64 	%fd215, %fd206, %fd205, %p90;
	add.f64 	%fd207, %fd30, 0d4000000000000000;
	{
	.reg .b32 %temp; 
	mov.b64 	{%temp, %r146}, %fd207;
	}
	and.b32  	%r147, %r146, 2146435072;
	setp.ne.s32 	%p91, %r147, 2146435072;
	@%p91 bra 	$L__BB0_31;
	setp.nan.f64 	%p92, %fd30, %fd30;
	@%p92 bra 	$L__BB0_30;
	setp.neu.f64 	%p93, %fd31, 0d7FF0000000000000;
	@%p93 bra 	$L__BB0_31;
	setp.lt.s32 	%p94, %r19, 0;
	selp.b32 	%r148, %r15, %r7, %p1;
	selp.b32 	%r149, %r148, %r7, %p94;
	mov.b32 	%r150, 0;
	mov.b64 	%fd215, {%r150, %r149};
	bra.uni 	$L__BB0_31;
$L__BB0_30:
	mov.f64 	%fd208, 0d4000000000000000;
	add.rn.f64 	%fd215, %fd30, %fd208;
$L__BB0_31:
	setp.eq.f64 	%p95, %fd30, 0d3FF0000000000000;
	selp.f64 	%fd209, 0d3FF0000000000000, %fd215, %p95;
	add.f64 	%fd211, %fd29, %fd209;
	add.s32 	%r152, %r152, 4;
	add.s64 	%rd42, %rd42, 64;
	add.s64 	%rd41, %rd41, 32;
	setp.ne.s32 	%p96, %r152, 40;
	@%p96 bra 	$L__BB0_11;
	ld.param.u64 	%rd37, [_Z16calculateFitnessPKaPdPKd_param_1];
	cvta.to.global.u64 	%rd30, %rd37;
	mul.wide.s32 	%rd31, %r1, 8;
	add.s64 	%rd32, %rd30, %rd31;
	st.global.f64 	[%rd32], %fd211;
$L__BB0_33:
	ret;

}
.func  (.param .b64 func_retval0) __internal_accurate_pow(
	.param .b64 __internal_accurate_pow_param_0,
	.param .b64 __internal_accurate_pow_param_1
)
{
	.reg .pred 	%p<8>;
	.reg .b32 	%r<49>;
	.reg .b32 	%f<3>;
	.reg .b64 	%fd<109>;

	ld.param.f64 	%fd10, [__internal_accurate_pow_param_0];
	ld.param.f64 	%fd11, [__internal_accurate_pow_param_1];
	{
	.reg .b32 %temp; 
	mov.b64 	{%temp, %r46}, %fd10;
	}
	{
	.reg .b32 %temp; 
	mov.b64 	{%r45, %temp}, %fd10;
	}
	shr.u32 	%r47, %r46, 20;
	setp.gt.u32 	%p1, %r46, 1048575;
	@%p1 bra 	$L__BB1_2;
	mul.f64 	%fd12, %fd10, 0d4350000000000000;
	{
	.reg .b32 %temp; 
	mov.b64 	{%temp, %r46}, %fd12;
	}
	{
	.reg .b32 %temp; 
	mov.b64 	{%r45, %temp}, %fd12;
	}
	shr.u32 	%r16, %r46, 20;
	add.s32 	%r47, %r16, -54;
$L__BB1_2:
	add.s32 	%r48, %r47, -1023;
	and.b32  	%r17, %r46, -2146435073;
	or.b32  	%r18, %r17, 1072693248;
	mov.b64 	%fd107, {%r45, %r18};
	setp.lt.u32 	%p2, %r18, 1073127583;
	@%p2 bra 	$L__BB1_4;
	{
	.reg .b32 %temp; 
	mov.b64 	{%r19, %temp}, %fd107;
	}
	{
	.reg .b32 %temp; 
	mov.b64 	{%temp, %r20}, %fd107;
	}
	add.s32 	%r21, %r20, -1048576;
	mov.b64 	%fd107, {%r19, %r21};
	add.s32 	%r48, %r47, -1022;
$L__BB1_4:
	add.f64 	%fd13, %fd107, 0dBFF0000000000000;
	add.f64 	%fd14, %fd107, 0d3FF0000000000000;
	rcp.approx.ftz.f64 	%fd15, %fd14;
	neg.f64 	%fd16, %fd14;
	fma.rn.f64 	%fd17, %fd16, %fd15, 0d3FF0000000000000;
	fma.rn.f64 	%fd18, %fd17, %fd17, %fd17;
	fma.rn.f64 	%fd19, %fd18, %fd15, %fd15;
	mul.f64 	%fd20, %fd13, %fd19;
	fma.rn.f64 	%fd21, %fd13, %fd19, %fd20;
	mul.f64 	%fd22, %fd21, %fd21;
	fma.rn.f64 	%fd23, %fd22, 0d3EB0F5FF7D2CAFE2, 0d3ED0F5D241AD3B5A;
	fma.rn.f64 	%fd24, %fd23, %fd22, 0d3EF3B20A75488A3F;
	fma.rn.f64 	%fd25, %fd24, %fd22, 0d3F1745CDE4FAECD5;
	fma.rn.f64 	%fd26, %fd25, %fd22, 0d3F3C71C7258A578B;
	fma.rn.f64 	%fd27, %fd26, %fd22, 0d3F6249249242B910;
	fma.rn.f64 	%fd28, %fd27, %fd22, 0d3F89999999999DFB;
	sub.f64 	%fd29, %fd13, %fd21;
	add.f64 	%fd30, %fd29, %fd29;
	neg.f64 	%fd31, %fd21;
	fma.rn.f64 	%fd32, %fd31, %fd13, %fd30;
	mul.f64 	%fd33, %fd19, %fd32;
	fma.rn.f64 	%fd34, %fd22, %fd28, 0d3FB5555555555555;
	mov.f64 	%fd35, 0d3FB5555555555555;
	sub.f64 	%fd36, %fd35, %fd34;
	fma.rn.f64 	%fd37, %fd22, %fd28, %fd36;
	add.f64 	%fd38, %fd37, 0dBC46A4CB00B9E7B0;
	add.f64 	%fd39, %fd34, %fd38;
	sub.f64 	%fd40, %fd34, %fd39;
	add.f64 	%fd41, %fd38, %fd40;
	mul.rn.f64 	%fd42, %fd21, %fd21;
	neg.f64 	%fd43, %fd42;
	fma.rn.f64 	%fd44, %fd21, %fd21, %fd43;
	{
	.reg .b32 %temp; 
	mov.b64 	{%r22, %temp}, %fd33;
	}
	{
	.reg .b32 %temp; 
	mov.b64 	{%temp, %r23}, %fd33;
	}
	add.s32 	%r24, %r23, 1048576;
	mov.b64 	%fd45, {%r22, %r24};
	fma.rn.f64 	%fd46, %fd21, %fd45, %fd44;
	mul.rn.f64 	%fd47, %fd42, %fd21;
	neg.f64 	%fd48, %fd47;
	fma.rn.f64 	%fd49, %fd42, %fd21, %fd48;
	fma.rn.f64 	%fd50, %fd42, %fd33, %fd49;
	fma.rn.f64 	%fd51, %fd46, %fd21, %fd50;
	mul.rn.f64 	%fd52, %fd39, %fd47;
	neg.f64 	%fd53, %fd52;
	fma.rn.f64 	%fd54, %fd39, %fd47, %fd53;
	fma.rn.f64 	%fd55, %fd39, %fd51, %fd54;
	fma.rn.f64 	%fd56, %fd41, %fd47, %fd55;
	add.f64 	%fd57, %fd52, %fd56;
	sub.f64 	%fd58, %fd52, %fd57;
	add.f64 	%fd59, %fd56, %fd58;
	add.f64 	%fd60, %fd21, %fd57;
	sub.f64 	%fd61, %fd21, %fd60;
	add.f64 	%fd62, %fd57, %fd61;
	add.f64 	%fd63, %fd59, %fd62;
	add.f64 	%fd64, %fd33, %fd63;
	add.f64 	%fd65, %fd60, %fd64;
	sub.f64 	%fd66, %fd60, %fd65;
	add.f64 	%fd67, %fd64, %fd66;
	xor.b32  	%r25, %r48, -2147483648;
	mov.b32 	%r26, 1127219200;
	mov.b64 	%fd68, {%r25, %r26};
	mov.b32 	%r27, -2147483648;
	mov.b64 	%fd69, {%r27, %r26};
	sub.f64 	%fd70, %fd68, %fd69;
	fma.rn.f64 	%fd71, %fd70, 0d3FE62E42FEFA39EF, %fd65;
	fma.rn.f64 	%fd72, %fd70, 0dBFE62E42FEFA39EF, %fd71;
	sub.f64 	%fd73, %fd72, %fd65;
	sub.f64 	%fd74, %fd67, %fd73;
	fma.rn.f64 	%fd75, %fd70, 0d3C7ABC9E3B39803F, %fd74;
	add.f64 	%fd76, %fd71, %fd75;
	sub.f64 	%fd77, %fd71, %fd76;
	add.f64 	%fd78, %fd75, %fd77;
	{
	.reg .b32 %temp; 
	mov.b64 	{%temp, %r28}, %fd11;
	}
	{
	.reg .b32 %temp; 
	mov.b64 	{%r29, %temp}, %fd11;
	}
	shl.b32 	%r30, %r28, 1;
	setp.gt.u32 	%p3, %r30, -33554433;
	and.b32  	%r31, %r28, -15728641;
	selp.b32 	%r32, %r31, %r28, %p3;
	mov.b64 	%fd79, {%r29, %r32};
	mul.rn.f64 	%fd80, %fd76, %fd79;
	neg.f64 	%fd81, %fd80;
	fma.rn.f64 	%fd82, %fd76, %fd79, %fd81;
	fma.rn.f64 	%fd83, %fd78, %fd79, %fd82;
	add.f64 	%fd4, %fd80, %fd83;
	sub.f64 	%fd84, %fd80, %fd4;
	add.f64 	%fd5, %fd83, %fd84;
	fma.rn.f64 	%fd85, %fd4, 0d3FF71547652B82FE, 0d4338000000000000;
	{
	.reg .b32 %temp; 
	mov.b64 	{%r13, %temp}, %fd85;
	}
	mov.f64 	%fd86, 0dC338000000000000;
	add.rn.f64 	%fd87, %fd85, %fd86;
	fma.rn.f64 	%fd88, %fd87, 0dBFE62E42FEFA39EF, %fd4;
	fma.rn.f64 	%fd89, %fd87, 0dBC7ABC9E3B39803F, %fd88;
	fma.rn.f64 	%fd90, %fd89, 0d3E5ADE1569CE2BDF, 0d3E928AF3FCA213EA;
	fma.rn.f64 	%fd91, %fd90, %fd89, 0d3EC71DEE62401315;
	fma.rn.f64 	%fd92, %fd91, %fd89, 0d3EFA01997C89EB71;
	fma.rn.f64 	%fd93, %fd92, %fd89, 0d3F2A01A014761F65;
	fma.rn.f64 	%fd94, %fd93, %fd89, 0d3F56C16C1852B7AF;
	fma.rn.f64 	%fd95, %fd94, %fd89, 0d3F81111111122322;
	fma.rn.f64 	%fd96, %fd95, %fd89, 0d3FA55555555502A1;
	fma.rn.f64 	%fd97, %fd96, %fd89, 0d3FC5555555555511;
	fma.rn.f64 	%fd98, %fd97, %fd89, 0d3FE000000000000B;
	fma.rn.f64 	%fd99, %fd98, %fd89, 0d3FF0000000000000;
	fma.rn.f64 	%fd100, %fd99, %fd89, 0d3FF0000000000000;
	{
	.reg .b32 %temp; 
	mov.b64 	{%r14, %temp}, %fd100;
	}
	{
	.reg .b32 %temp; 
	mov.b64 	{%temp, %r15}, %fd100;
	}
	shl.b32 	%r33, %r13, 20;
	add.s32 	%r34, %r33, %r15;
	mov.b64 	%fd108, {%r14, %r34};
	{
	.reg .b32 %temp; 
	mov.b64 	{%temp, %r35}, %fd4;
	}
	mov.b32 	%f2, %r35;
	abs.f32 	%f1, %f2;
	setp.lt.f32 	%p4, %f1, 0f4086232B;
	@%p4 bra 	$L__BB1_7;
	setp.lt.f64 	%p5, %fd4, 0d0000000000000000;
	add.f64 	%fd101, %fd4, 0d7FF0000000000000;
	selp.f64 	%fd108, 0d0000000000000000, %fd101, %p5;
	setp.geu.f32 	%p6, %f1, 0f40874800;
	@%p6 bra 	$L__BB1_7;
	shr.u32 	%r36, %r13, 31;
	add.s32 	%r37, %r13, %r36;
	shr.s32 	%r38, %r37, 1;
	shl.b32 	%r39, %r38, 20;
	add.s32 	%r40, %r15, %r39;
	mov.b64 	%fd102, {%r14, %r40};
	sub.s32 	%r41, %r13, %r38;
	shl.b32 	%r42, %r41, 20;
	add.s32 	%r43, %r42, 1072693248;
	mov.b32 	%r44, 0;
	mov.b64 	%fd103, {%r44, %r43};
	mul.f64 	%fd108, %fd103, %fd102;
$L__BB1_7:
	abs.f64 	%fd104, %fd108;
	setp.eq.f64 	%p7, %fd104, 0d7FF0000000000000;
	fma.rn.f64 	%fd105, %fd108, %fd5, %fd108;
	selp.f64 	%fd106, %fd108, %fd105, %p7;
	st.param.f64 	[func_retval0], %fd106;
	ret;

}


// ===== COMPILED SASS (sm_100) =====

	.target	sm_100

	.elftype	@"ET_EXEC"


//--------------------- .note.nv.tkinfo           --------------------------
	.section	.note.nv.tkinfo,"",@"SHT_NOTE"
	.sectionflags	@"SHF_NOTE_NV_TKINFO"
	.tkinfo
        /*0018*/ 	.word	0x00000002
        /*0030*/ 	.string	""
        /*0030*/ 	.string	"ptxas"
        /*0030*/ 	.string	"Cuda compilation tools, release 13.0, V13.0.88"
        /*0030*/ 	.string	"Build cuda_13.0.r13.0/compiler.36424714_0"
        /*0030*/ 	.string	"-arch sm_100 -m 64 "



//--------------------- .note.nv.cuinfo           --------------------------
	.section	.note.nv.cuinfo,"",@"SHT_NOTE"
	.sectionflags	@"SHF_NOTE_NV_CUINFO"
        /*0018*/ 	.short	0x0002
        /*001a*/ 	.short	0x0064
        /*001c*/ 	.short	0x0082
	.zero		2


//--------------------- .nv.info                  --------------------------
	.section	.nv.info,"",@"SHT_CUDA_INFO"
	.align	4


	//----- nvinfo : EIATTR_REGCOUNT
	.align		4
        /*0000*/ 	.byte	0x04, 0x2f
        /*0002*/ 	.short	(.L_1 - .L_0)
	.align		4
.L_0:
        /*0004*/ 	.word	index@(_Z16calculateFitnessPKaPdPKd)
        /*0008*/ 	.word	0x00000022


	//----- nvinfo : EIATTR_FRAME_SIZE
	.align		4
.L_1:
        /*000c*/ 	.byte	0x04, 0x11
        /*000e*/ 	.short	(.L_3 - .L_2)
	.align		4
.L_2:
        /*0010*/ 	.word	index@($_Z16calculateFitnessPKaPdPKd$__internal_accurate_pow)
        /*0014*/ 	.word	0x00000140


	//----- nvinfo : EIATTR_FRAME_SIZE
	.align		4
.L_3:
        /*0018*/ 	.byte	0x04, 0x11
        /*001a*/ 	.short	(.L_5 - .L_4)
	.align		4
.L_4:
        /*001c*/ 	.word	index@(_Z16calculateFitnessPKaPdPKd)
        /*0020*/ 	.word	0x00000140


	//----- nvinfo : EIATTR_MIN_STACK_SIZE
	.align		4
.L_5:
        /*0024*/ 	.byte	0x04, 0x12
        /*0026*/ 	.short	(.L_7 - .L_6)
	.align		4
.L_6:
        /*0028*/ 	.word	index@(_Z16calculateFitnessPKaPdPKd)
        /*002c*/ 	.word	0x00000140
.L_7:


//--------------------- .nv.compat                --------------------------
	.section	.nv.compat,"",@"SHT_CUDA_COMPAT_INFO"
	.align	4
        /*0000*/ 	.byte	0x02, 0x09, 0x00, 0x00, 0x02, 0x02, 0x01, 0x00, 0x02, 0x05, 0x05, 0x00, 0x03, 0x07, 0x01, 0x01
        /*0010*/ 	.byte	0x02, 0x03, 0x00, 0x00, 0x02, 0x06, 0x01, 0x00, 0x04, 0x0b, 0x08, 0x00, 0x01, 0x00, 0x00, 0x00
        /*0020*/ 	.byte	0x00, 0x00, 0x00, 0x00


//--------------------- .nv.info._Z16calculateFitnessPKaPdPKd --------------------------
	.section	.nv.info._Z16calculateFitnessPKaPdPKd,"",@"SHT_CUDA_INFO"
	.sectionflags	@""
	.align	4


	//----- nvinfo : EIATTR_CUDA_API_VERSION
	.align		4
        /*0000*/ 	.byte	0x04, 0x37
        /*0002*/ 	.short	(.L_9 - .L_8)
.L_8:
        /*0004*/ 	.word	0x00000082


	//----- nvinfo : EIATTR_KPARAM_INFO
	.align		4
.L_9:
        /*0008*/ 	.byte	0x04, 0x17
        /*000a*/ 	.short	(.L_11 - .L_10)
.L_10:
        /*000c*/ 	.word	0x00000000
        /*0010*/ 	.short	0x0002
        /*0012*/ 	.short	0x0010
        /*0014*/ 	.byte	0x00, 0xf5, 0x21, 0x00


	//----- nvinfo : EIATTR_KPARAM_INFO
	.align		4
.L_11:
        /*0018*/ 	.byte	0x04, 0x17
        /*001a*/ 	.short	(.L_13 - .L_12)
.L_12:
        /*001c*/ 	.word	0x00000000
        /*0020*/ 	.short	0x0001
        /*0022*/ 	.short	0x0008
        /*0024*/ 	.byte	0x00, 0xf5, 0x21, 0x00


	//----- nvinfo : EIATTR_KPARAM_INFO
	.align		4
.L_13:
        /*0028*/ 	.byte	0x04, 0x17
        /*002a*/ 	.short	(.L_15 - .L_14)
.L_14:
        /*002c*/ 	.word	0x00000000
        /*0030*/ 	.short	0x0000
        /*0032*/ 	.short	0x0000
        /*0034*/ 	.byte	0x00, 0xf5, 0x21, 0x00


	//----- nvinfo : EIATTR_SPARSE_MMA_MASK
	.align		4
.L_15:
        /*0038*/ 	.byte	0x03, 0x50
        /*003a*/ 	.short	0x0000


	//----- nvinfo : EIATTR_MAXREG_COUNT
	.align		4
        /*003c*/ 	.byte	0x03, 0x1b
        /*003e*/ 	.short	0x00ff


	//----- nvinfo : EIATTR_MERCURY_ISA_VERSION
	.align		4
        /*0040*/ 	.byte	0x03, 0x5f
        /*0042*/ 	.short	0x0101


	//----- nvinfo : EIATTR_VRC_CTA_INIT_COUNT
	.align		4
        /*0044*/ 	.byte	0x02, 0x4a
	.zero		1
	.zero		1


	//----- nvinfo : EIATTR_EXIT_INSTR_OFFSETS
	.align		4
        /*0048*/ 	.byte	0x04, 0x1c
        /*004a*/ 	.short	(.L_17 - .L_16)


	//   ....[0]....
.L_16:
        /*004c*/ 	.word	0x00000080


	//   ....[1]....
        /*0050*/ 	.word	0x00001990


	//----- nvinfo : EIATTR_CRS_STACK_SIZE
	.align		4
.L_17:
        /*0054*/ 	.byte	0x04, 0x1e
        /*0056*/ 	.short	(.L_19 - .L_18)
.L_18:
        /*0058*/ 	.word	0x00000000


	//----- nvinfo : EIATTR_CBANK_PARAM_SIZE
	.align		4
.L_19:
        /*005c*/ 	.byte	0x03, 0x19
        /*005e*/ 	.short	0x0018


	//----- nvinfo : EIATTR_PARAM_CBANK
	.align		4
        /*0060*/ 	.byte	0x04, 0x0a
        /*0062*/ 	.short	(.L_21 - .L_20)
	.align		4
.L_20:
        /*0064*/ 	.word	index@(.nv.constant0._Z16calculateFitnessPKaPdPKd)
        /*0068*/ 	.short	0x0380
        /*006a*/ 	.short	0x0018


	//----- nvinfo : EIATTR_SW_WAR
	.align		4
.L_21:
        /*006c*/ 	.byte	0x04, 0x36
        /*006e*/ 	.short	(.L_23 - .L_22)
.L_22:
        /*0070*/ 	.word	0x00000008
.L_23:


//--------------------- .nv.callgraph             --------------------------
	.section	.nv.callgraph,"",@"SHT_CUDA_CALLGRAPH"
	.align	4
	.sectionentsize	8
	.align		4
        /*0000*/ 	.word	0x00000000
	.align		4
        /*0004*/ 	.word	0xffffffff
	.align		4
        /*0008*/ 	.word	0x00000000
	.align		4
        /*000c*/ 	.word	0xfffffffe
	.align		4
        /*0010*/ 	.word	0x00000000
	.align		4
        /*0014*/ 	.word	0xfffffffd
	.align		4
        /*0018*/ 	.word	0x00000000
	.align		4
        /*001c*/ 	.word	0xfffffffc


//--------------------- .text._Z16calculateFitnessPKaPdPKd --------------------------
	.section	.text._Z16calculateFitnessPKaPdPKd,"ax",@progbits
	.align	128
        .global         _Z16calculateFitnessPKaPdPKd
        .type           _Z16calculateFitnessPKaPdPKd,@function
        .size           _Z16calculateFitnessPKaPdPKd,(.L_x_29 - _Z16calculateFitnessPKaPdPKd)
        .other          _Z16calculateFitnessPKaPdPKd,@"STO_CUDA_ENTRY STV_DEFAULT"
_Z16calculateFitnessPKaPdPKd:
.text._Z16calculateFitnessPKaPdPKd:
[----:B------:R-:W0:Y:S01]  /*0000*/  LDC R1, c[0x0][0x37c] ;  /* 0x0000df00ff017b82 */ /* 0x000e220000000800 */
[----:B------:R-:W1:Y:S07]  /*0010*/  S2R R0, SR_TID.X ;  /* 0x0000000000007919 */ /* 0x000e6e0000002100 */
[----:B------:R-:W1:Y:S01]  /*0020*/  S2UR UR4, SR_CTAID.X ;  /* 0x00000000000479c3 */ /* 0x000e620000002500 */
[----:B------:R-:W2:Y:S01]  /*0030*/  LDCU.64 UR12, c[0x0][0x390] ;  /* 0x00007200ff0c77ac */ /* 0x000ea20008000a00 */
[----:B0-----:R-:W-:-:S06]  /*0040*/  VIADD R1, R1, 0xfffffec0 ;  /* 0xfffffec001017836 */ /* 0x001fcc0000000000 */
[----:B------:R-:W1:Y:S02]  /*0050*/  LDC R3, c[0x0][0x360] ;  /* 0x0000d800ff037b82 */ /* 0x000e640000000800 */
[----:B-1----:R-:W-:-:S05]  /*0060*/  IMAD R3, R3, UR4, R0 ;  /* 0x0000000403037c24 */ /* 0x002fca000f8e0200 */
[----:B------:R-:W-:-:S13]  /*0070*/  ISETP.GT.AND P0, PT, R3, 0x1387, PT ;  /* 0x000013870300780c */ /* 0x000fda0003f04270 */
[----:B--2---:R-:W-:Y:S05]  /*0080*/  @P0 EXIT ;  /* 0x000000000000094d */ /* 0x004fea0003800000 */
[----:B------:R-:W-:Y:S01]  /*0090*/  IMAD.MOV.U32 R0, RZ, RZ, R1 ;  /* 0x000000ffff007224 */ /* 0x000fe200078e0001 */
[----:B------:R-:W0:Y:S01]  /*00a0*/  LDCU.64 UR10, c[0x0][0x358] ;  /* 0x00006b00ff0a77ac */ /* 0x000e220008000a00 */
[----:B------:R-:W1:Y:S01]  /*00b0*/  LDCU.64 UR14, c[0x0][0x380] ;  /* 0x00007000ff0e77ac */ /* 0x000e620008000a00 */
[----:B------:R-:W-:-:S05]  /*00c0*/  UMOV UR4, URZ ;  /* 0x000000ff00047c82 */ /* 0x000fca0008000000 */
.L_x_10:
[----:B------:R-:W-:Y:S02]  /*00d0*/  IMAD.U32 R8, RZ, RZ, UR12 ;  /* 0x0000000cff087e24 */ /* 0x000fe4000f8e00ff */
[----:B------:R-:W-:-:S06]  /*00e0*/  IMAD.U32 R9, RZ, RZ, UR13 ;  /* 0x0000000dff097e24 */ /* 0x000fcc000f8e00ff */
[----:B0-----:R-:W2:Y:S01]  /*00f0*/  LDG.E.64 R8, desc[UR10][R8.64] ;  /* 0x0000000a08087981 */ /* 0x001ea2000c1e1b00 */
[----:B------:R-:W-:Y:S01]  /*0100*/  UIADD3 UR4, UPT, UPT, UR4, 0x1, URZ ;  /* 0x0000000104047890 */ /* 0x000fe2000fffe0ff */
[----:B------:R-:W-:-:S03]  /*0110*/  UMOV UR6, URZ ;  /* 0x000000ff00067c82 */ /* 0x000fc60008000000 */
[----:B------:R-:W-:Y:S01]  /*0120*/  UISETP.NE.AND UP0, UPT, UR4, 0x28, UPT ;  /* 0x000000280400788c */ /* 0x000fe2000bf05270 */
[----:B--2---:R-:W-:-:S14]  /*0130*/  DSETP.NAN.AND P0, PT, R8, R8, PT ;  /* 0x000000080800722a */ /* 0x004fdc0003f08000 */
[----:B------:R-:W-:Y:S05]  /*0140*/  @!P0 BRA `(.L_x_0) ;  /* 0x0000000400dc8947 */ /* 0x000fea0003800000 */
[----:B------:R-:W-:-:S14]  /*0150*/  DSETP.NEU.AND P0, PT, R8, RZ, PT ;  /* 0x000000ff0800722a */ /* 0x000fdc0003f0d000 */
[----:B------:R-:W-:Y:S05]  /*0160*/  @P0 BRA `(.L_x_1) ;  /* 0x0000000000a40947 */ /* 0x000fea0003800000 */
[----:B------:R-:W-:-:S05]  /*0170*/  IMAD.SHL.U32 R2, R3, 0x4, RZ ;  /* 0x0000000403027824 */ /* 0x000fca00078e00ff */
[----:B-1----:R-:W-:-:S04]  /*0180*/  IADD3 R16, P0, PT, R2, UR14, RZ ;  /* 0x0000000e02107c10 */ /* 0x002fc8000ff1e0ff */
[----:B------:R-:W-:-:S05]  /*0190*/  LEA.HI.X.SX32 R17, R2, UR15, 0x1, P0 ;  /* 0x0000000f02117c11 */ /* 0x000fca00080f0eff */
[----:B------:R-:W2:Y:S04]  /*01a0*/  LDG.E.S8 R5, desc[UR10][R16.64] ;  /* 0x0000000a10057981 */ /* 0x000ea8000c1e1300 */
[----:B------:R-:W3:Y:S04]  /*01b0*/  LDG.E.S8 R18, desc[UR10][R16.64+0x1] ;  /* 0x0000010a10127981 */ /* 0x000ee8000c1e1300 */
[----:B------:R-:W4:Y:S04]  /*01c0*/  LDG.E.S8 R4, desc[UR10][R16.64+0x2] ;  /* 0x0000020a10047981 */ /* 0x000f28000c1e1300 */
[----:B------:R0:W5:Y:S01]  /*01d0*/  LDG.E.S8 R2, desc[UR10][R16.64+0x3] ;  /* 0x0000030a10027981 */ /* 0x000162000c1e1300 */
[----:B------:R-:W-:-:S02]  /*01e0*/  DADD R10, R8, 3 ;  /* 0x40080000080a7429 */ /* 0x000fc40000000000 */
[C---:B------:R-:W-:Y:S02]  /*01f0*/  DADD R6, R8.reuse, 3 ;  /* 0x4008000008067429 */ /* 0x040fe40000000000 */
[C---:B------:R-:W-:Y:S02]  /*0200*/  DADD R12, R8.reuse, 2 ;  /* 0x40000000080c7429 */ /* 0x040fe40000000000 */
[C---:B------:R-:W-:Y:S02]  /*0210*/  DADD R14, R8.reuse, 1 ;  /* 0x3ff00000080e7429 */ /* 0x040fe40000000000 */
[----:B------:R-:W-:Y:S02]  /*0220*/  DSETP.NEU.AND P0, PT, R8, 1, PT ;  /* 0x3ff000000800742a */ /* 0x000fe40003f0d000 */
[----:B------:R-:W-:-:S04]  /*0230*/  LOP3.LUT R10, R11, 0x7ff00000, RZ, 0xc0, !PT ;  /* 0x7ff000000b0a7812 */ /* 0x000fc800078ec0ff */
[----:B------:R-:W-:Y:S02]  /*0240*/  ISETP.NE.AND P1, PT, R10, 0x7ff00000, PT ;  /* 0x7ff000000a00780c */ /* 0x000fe40003f25270 */
[----:B------:R-:W-:Y:S01]  /*0250*/  LOP3.LUT R14, R13, 0x7ff00000, RZ, 0xc0, !PT ;  /* 0x7ff000000d0e7812 */ /* 0x000fe200078ec0ff */
[----:B------:R-:W-:Y:S01]  /*0260*/  DADD R12, R8, 2 ;  /* 0x40000000080c7429 */ /* 0x000fe20000000000 */
[----:B0-----:R-:W-:Y:S02]  /*0270*/  FSEL R16, R6, RZ, !P1 ;  /* 0x000000ff06107208 */ /* 0x001fe40004800000 */
[----:B------:R-:W-:Y:S02]  /*0280*/  FSEL R6, R7, R9, !P1 ;  /* 0x0000000907067208 */ /* 0x000fe40004800000 */
[----:B------:R-:W-:Y:S02]  /*0290*/  LOP3.LUT R15, R15, 0x7ff00000, RZ, 0xc0, !PT ;  /* 0x7ff000000f0f7812 */ /* 0x000fe400078ec0ff */
[----:B------:R-:W-:-:S02]  /*02a0*/  FSEL R17, R6, 1.875, P0 ;  /* 0x3ff0000006117808 */ /* 0x000fc40000000000 */
[----:B------:R-:W-:Y:S02]  /*02b0*/  ISETP.NE.AND P1, PT, R14, 0x7ff00000, PT ;  /* 0x7ff000000e00780c */ /* 0x000fe40003f25270 */
[----:B------:R-:W-:Y:S01]  /*02c0*/  ISETP.NE.AND P2, PT, R15, 0x7ff00000, PT ;  /* 0x7ff000000f00780c */ /* 0x000fe20003f45270 */
[----:B------:R-:W-:Y:S01]  /*02d0*/  DADD R14, R8, 1 ;  /* 0x3ff00000080e7429 */ /* 0x000fe20000000000 */
[----:B------:R-:W-:Y:S02]  /*02e0*/  FSEL R16, R16, RZ, P0 ;  /* 0x000000ff10107208 */ /* 0x000fe40000000000 */
[----:B------:R-:W-:Y:S02]  /*02f0*/  FSEL R12, R12, RZ, !P1 ;  /* 0x000000ff0c0c7208 */ /* 0x000fe40004800000 */
[----:B------:R-:W-:Y:S02]  /*0300*/  FSEL R13, R13, RZ, !P1 ;  /* 0x000000ff0d0d7208 */ /* 0x000fe40004800000 */
[----:B------:R-:W-:-:S02]  /*0310*/  FSEL R12, R12, RZ, P0 ;  /* 0x000000ff0c0c7208 */ /* 0x000fc40000000000 */
[----:B------:R-:W-:Y:S02]  /*0320*/  FSEL R13, R13, 1.875, P0 ;  /* 0x3ff000000d0d7808 */ /* 0x000fe40000000000 */
[----:B------:R-:W-:Y:S02]  /*0330*/  FSEL R8, R14, RZ, !P2 ;  /* 0x000000ff0e087208 */ /* 0x000fe40005000000 */
[----:B------:R-:W-:Y:S01]  /*0340*/  FSEL R14, R15, R9, !P2 ;  /* 0x000000090f0e7208 */ /* 0x000fe20005000000 */
[----:B--2---:R-:W0:Y:S08]  /*0350*/  I2F.F64.S16 R10, R5 ;  /* 0x00000005000a7312 */ /* 0x004e300000101c00 */
[----:B---3--:R-:W1:Y:S01]  /*0360*/  I2F.F64.S16 R6, R18 ;  /* 0x0000001200067312 */ /* 0x008e620000101c00 */
[----:B0-----:R-:W-:-:S07]  /*0370*/  DFMA R10, R10, R16, RZ ;  /* 0x000000100a0a722b */ /* 0x001fce00000000ff */
[----:B----4-:R-:W0:Y:S01]  /*0380*/  I2F.F64.S16 R4, R4 ;  /* 0x0000000400047312 */ /* 0x010e220000101c00 */
[----:B-1----:R-:W-:Y:S01]  /*0390*/  DFMA R6, R6, R12, R10 ;  /* 0x0000000c0606722b */ /* 0x002fe2000000000a */
[----:B------:R-:W-:-:S06]  /*03a0*/  FSEL R10, R8, RZ, P0 ;  /* 0x000000ff080a7208 */ /* 0x000fcc0000000000 */
[----:B-----5:R-:W1:Y:S01]  /*03b0*/  I2F.F64.S16 R8, R2 ;  /* 0x0000000200087312 */ /* 0x020e620000101c00 */
[----:B------:R-:W-:-:S06]  /*03c0*/  FSEL R11, R14, 1.875, P0 ;  /* 0x3ff000000e0b7808 */ /* 0x000fcc0000000000 */
[----:B0-----:R-:W-:-:S08]  /*03d0*/  DFMA R6, R4, R10, R6 ;  /* 0x0000000a0406722b */ /* 0x001fd00000000006 */
[----:B-1----:R-:W-:Y:S01]  /*03e0*/  DADD R6, R6, R8 ;  /* 0x0000000006067229 */ /* 0x002fe20000000008 */
[----:B------:R-:W-:Y:S10]  /*03f0*/  BRA `(.L_x_2) ;  /* 0x0000000c00147947 */ /* 0x000ff40003800000 */
.L_x_1:
[----:B------:R-:W-:-:S05]  /*0400*/  IMAD.SHL.U32 R2, R3, 0x4, RZ ;  /* 0x0000000403027824 */ /* 0x000fca00078e00ff */
[----:B-1----:R-:W-:-:S04]  /*0410*/  IADD3 R12, P0, PT, R2, UR14, RZ ;  /* 0x0000000e020c7c10 */ /* 0x002fc8000ff1e0ff */
[----:B------:R-:W-:-:S05]  /*0420*/  LEA.HI.X.SX32 R13, R2, UR15, 0x1, P0 ;  /* 0x0000000f020d7c11 */ /* 0x000fca00080f0eff */
[----:B------:R-:W2:Y:S01]  /*0430*/  LDG.E.S8 R16, desc[UR10][R12.64] ;  /* 0x0000000a0c107981 */ /* 0x000ea2000c1e1300 */
[----:B------:R-:W-:Y:S01]  /*0440*/  DADD R6, -RZ, |R8| ;  /* 0x00000000ff067229 */ /* 0x000fe20000000508 */
[----:B------:R-:W-:Y:S01]  /*0450*/  BSSY.RECONVERGENT B0, `(.L_x_3) ;  /* 0x0000009000007945 */ /* 0x000fe20003800200 */
[----:B------:R-:W-:Y:S01]  /*0460*/  DSETP.NEU.AND P0, PT, R8, 1, PT ;  /* 0x3ff000000800742a */ /* 0x000fe20003f0d000 */
[----:B------:R-:W-:Y:S01]  /*0470*/  ISETP.GE.AND P1, PT, R9, RZ, PT ;  /* 0x000000ff0900720c */ /* 0x000fe20003f26270 */
[----:B------:R-:W-:Y:S01]  /*0480*/  UMOV UR7, 0x40080000 ;  /* 0x4008000000077882 */ /* 0x000fe20000000000 */
[----:B------:R-:W-:-:S05]  /*0490*/  MOV R2, 0x4e0 ;  /* 0x000004e000027802 */ /* 0x000fca0000000f00 */
[----:B------:R-:W-:Y:S02]  /*04a0*/  IMAD.MOV.U32 R5, RZ, RZ, R6 ;  /* 0x000000ffff057224 */ /* 0x000fe400078e0006 */
[----:B------:R-:W-:Y:S01]  /*04b0*/  IMAD.MOV.U32 R4, RZ, RZ, R7 ;  /* 0x000000ffff047224 */ /* 0x000fe200078e0007 */
[----:B--2---:R-:W0:Y:S06]  /*04c0*/  I2F.F64.S16 R16, R16 ;  /* 0x0000001000107312 */ /* 0x004e2c0000101c00 */
[----:B0-----:R-:W-:Y:S05]  /*04d0*/  CALL.REL.NOINC `($_Z16calculateFitnessPKaPdPKd$__internal_accurate_pow) ;  /* 0x0000001400307944 */ /* 0x001fea0003c00000 */
[----:B------:R-:W-:Y:S05]  /*04e0*/  BSYNC.RECONVERGENT B0 ;  /* 0x0000000000007941 */ /* 0x000fea0003800200 */
.L_x_3:
[----:B------:R-:W2:Y:S01]  /*04f0*/  LDG.E.S8 R18, desc[UR10][R12.64+0x1] ;  /* 0x0000010a0c127981 */ /* 0x000ea2000c1e1300 */
[----:B------:R-:W-:Y:S01]  /*0500*/  IMAD.MOV.U32 R6, RZ, RZ, R5 ;  /* 0x000000ffff067224 */ /* 0x000fe200078e0005 */
[----:B------:R-:W-:Y:S01]  /*0510*/  DADD R14, R8, 3 ;  /* 0x40080000080e7429 */ /* 0x000fe20000000000 */
[----:B------:R-:W-:Y:S01]  /*0520*/  IMAD.MOV.U32 R7, RZ, RZ, R4 ;  /* 0x000000ffff077224 */ /* 0x000fe200078e0004 */
[----:B------:R-:W-:Y:S01]  /*0530*/  BSSY.RECONVERGENT B0, `(.L_x_4) ;  /* 0x0000013000007945 */ /* 0x000fe20003800200 */
[----:B------:R-:W-:-:S04]  /*0540*/  UMOV UR7, 0x40000000 ;  /* 0x4000000000077882 */ /* 0x000fc80000000000 */
[----:B------:R-:W-:Y:S02]  /*0550*/  DADD R10, -RZ, -R6 ;  /* 0x00000000ff0a7229 */ /* 0x000fe40000000906 */
[----:B------:R-:W-:Y:S01]  /*0560*/  DADD R6, R8, 3 ;  /* 0x4008000008067429 */ /* 0x000fe20000000000 */
[----:B------:R-:W-:-:S04]  /*0570*/  LOP3.LUT R14, R15, 0x7ff00000, RZ, 0xc0, !PT ;  /* 0x7ff000000f0e7812 */ /* 0x000fc800078ec0ff */
[----:B------:R-:W-:-:S03]  /*0580*/  ISETP.NE.AND P2, PT, R14, 0x7ff00000, PT ;  /* 0x7ff000000e00780c */ /* 0x000fc60003f45270 */
[----:B------:R-:W-:Y:S02]  /*0590*/  FSEL R5, R10, R5, !P1 ;  /* 0x000000050a057208 */ /* 0x000fe40004800000 */
[----:B------:R-:W-:Y:S02]  /*05a0*/  FSEL R11, R11, R4, !P1 ;  /* 0x000000040b0b7208 */ /* 0x000fe40004800000 */
[----:B------:R-:W-:Y:S02]  /*05b0*/  FSEL R4, R6, R5, !P2 ;  /* 0x0000000506047208 */ /* 0x000fe40005000000 */
[----:B------:R-:W-:Y:S01]  /*05c0*/  FSEL R2, R7, R11, !P2 ;  /* 0x0000000b07027208 */ /* 0x000fe20005000000 */
[----:B------:R-:W-:Y:S01]  /*05d0*/  DADD R6, -RZ, |R8| ;  /* 0x00000000ff067229 */ /* 0x000fe20000000508 */
[----:B------:R-:W-:Y:S02]  /*05e0*/  FSEL R4, R4, RZ, P0 ;  /* 0x000000ff04047208 */ /* 0x000fe40000000000 */
[----:B------:R-:W-:-:S02]  /*05f0*/  FSEL R5, R2, 1.875, P0 ;  /* 0x3ff0000002057808 */ /* 0x000fc40000000000 */
[----:B------:R-:W-:-:S04]  /*0600*/  MOV R2, 0x660 ;  /* 0x0000066000027802 */ /* 0x000fc80000000f00 */
[----:B------:R-:W-:Y:S01]  /*0610*/  DFMA R16, R16, R4, RZ ;  /* 0x000000041010722b */ /* 0x000fe200000000ff */
[----:B------:R-:W-:Y:S02]  /*0620*/  IMAD.MOV.U32 R5, RZ, RZ, R6 ;  /* 0x000000ffff057224 */ /* 0x000fe400078e0006 */
[----:B------:R-:W-:Y:S01]  /*0630*/  IMAD.MOV.U32 R4, RZ, RZ, R7 ;  /* 0x000000ffff047224 */ /* 0x000fe200078e0007 */
[----:B--2---:R0:W1:Y:S07]  /*0640*/  I2F.F64.S16 R14, R18 ;  /* 0x00000012000e7312 */ /* 0x00406e0000101c00 */
[----:B01----:R-:W-:Y:S05]  /*0650*/  CALL.REL.NOINC `($_Z16calculateFitnessPKaPdPKd$__internal_accurate_pow) ;  /* 0x0000001000d07944 */ /* 0x003fea0003c00000 */
[----:B------:R-:W-:Y:S05]  /*0660*/  BSYNC.RECONVERGENT B0 ;  /* 0x0000000000007941 */ /* 0x000fea0003800200 */
.L_x_4:
[----:B------:R-:W2:Y:S01]  /*0670*/  LDG.E.S8 R18, desc[UR10][R12.64+0x2] ;  /* 0x0000020a0c127981 */ /* 0x000ea2000c1e1300 */
[C---:B------:R-:W-:Y:S01]  /*0680*/  DADD R6, R8.reuse, 2 ;  /* 0x4000000008067429 */ /* 0x040fe20000000000 */
[----:B------:R-:W-:Y:S01]  /*0690*/  BSSY.RECONVERGENT B0, `(.L_x_5) ;  /* 0x0000010000007945 */ /* 0x000fe20003800200 */
[----:B------:R-:W-:Y:S01]  /*06a0*/  DADD R10, R8, 2 ;  /* 0x40000000080a7429 */ /* 0x000fe20000000000 */
[----:B------:R-:W-:Y:S01]  /*06b0*/  MOV R2, 0x790 ;  /* 0x0000079000027802 */ /* 0x000fe20000000f00 */
[----:B------:R-:W-:-:S06]  /*06c0*/  UMOV UR7, 0x3ff00000 ;  /* 0x3ff0000000077882 */ /* 0x000fcc0000000000 */
[----:B------:R-:W-:-:S04]  /*06d0*/  LOP3.LUT R6, R7, 0x7ff00000, RZ, 0xc0, !PT ;  /* 0x7ff0000007067812 */ /* 0x000fc800078ec0ff */
[----:B------:R-:W-:Y:S01]  /*06e0*/  ISETP.NE.AND P2, PT, R6, 0x7ff00000, PT ;  /* 0x7ff000000600780c */ /* 0x000fe20003f45270 */
[----:B------:R-:W-:-:S03]  /*06f0*/  DADD R6, -RZ, |R8| ;  /* 0x00000000ff067229 */ /* 0x000fc60000000508 */
[----:B------:R-:W-:Y:S02]  /*0700*/  FSEL R5, R10, R5, !P2 ;  /* 0x000000050a057208 */ /* 0x000fe40005000000 */
[----:B------:R-:W-:Y:S02]  /*0710*/  FSEL R10, R11, R4, !P2 ;  /* 0x000000040b0a7208 */ /* 0x000fe40005000000 */
[----:B------:R-:W-:Y:S02]  /*0720*/  FSEL R4, R5, RZ, P0 ;  /* 0x000000ff05047208 */ /* 0x000fe40000000000 */
[----:B------:R-:W-:-:S06]  /*0730*/  FSEL R5, R10, 1.875, P0 ;  /* 0x3ff000000a057808 */ /* 0x000fcc0000000000 */
[----:B------:R-:W-:Y:S01]  /*0740*/  DFMA R14, R14, R4, R16 ;  /* 0x000000040e0e722b */ /* 0x000fe20000000010 */
[----:B------:R-:W-:Y:S02]  /*0750*/  IMAD.MOV.U32 R5, RZ, RZ, R6 ;  /* 0x000000ffff057224 */ /* 0x000fe400078e0006 */
[----:B------:R-:W-:Y:S01]  /*0760*/  IMAD.MOV.U32 R4, RZ, RZ, R7 ;  /* 0x000000ffff047224 */ /* 0x000fe200078e0007 */
[----:B--2---:R-:W0:Y:S07]  /*0770*/  I2F.F64.S16 R18, R18 ;  /* 0x0000001200127312 */ /* 0x004e2e0000101c00 */
[----:B0-----:R-:W-:Y:S05]  /*0780*/  CALL.REL.NOINC `($_Z16calculateFitnessPKaPdPKd$__internal_accurate_pow) ;  /* 0x0000001000847944 */ /* 0x001fea0003c00000 */
[----:B------:R-:W-:Y:S05]  /*0790*/  BSYNC.RECONVERGENT B0 ;  /* 0x0000000000007941 */ /* 0x000fea0003800200 */
.L_x_5:
[----:B------:R-:W2:Y:S01]  /*07a0*/  LDG.E.S8 R12, desc[UR10][R12.64+0x3] ;  /* 0x0000030a0c0c7981 */ /* 0x000ea2000c1e1300 */
[----:B------:R-:W-:Y:S01]  /*07b0*/  IMAD.MOV.U32 R6, RZ, RZ, R5 ;  /* 0x000000ffff067224 */ /* 0x000fe200078e0005 */
[C---:B------:R-:W-:Y:S01]  /*07c0*/  DADD R10, R8.reuse, 1 ;  /* 0x3ff00000080a7429 */ /* 0x040fe20000000000 */
[----:B------:R-:W-:Y:S01]  /*07d0*/  IMAD.MOV.U32 R7, RZ, RZ, R4 ;  /* 0x000000ffff077224 */ /* 0x000fe200078e0004 */
[----:B------:R-:W-:-:S05]  /*07e0*/  DADD R8, R8, 1 ;  /* 0x3ff0000008087429 */ /* 0x000fca0000000000 */
[----:B------:R-:W-:-:S03]  /*07f0*/  DADD R6, -RZ, -R6 ;  /* 0x00000000ff067229 */ /* 0x000fc60000000906 */
[----:B------:R-:W-:-:S04]  /*0800*/  LOP3.LUT R10, R11, 0x7ff00000, RZ, 0xc0, !PT ;  /* 0x7ff000000b0a7812 */ /* 0x000fc800078ec0ff */
[----:B------:R-:W-:-:S03]  /*0810*/  ISETP.NE.AND P2, PT, R10, 0x7ff00000, PT ;  /* 0x7ff000000a00780c */ /* 0x000fc60003f45270 */
[----:B------:R-:W-:Y:S02]  /*0820*/  FSEL R5, R6, R5, !P1 ;  /* 0x0000000506057208 */ /* 0x000fe40004800000 */
[----:B------:R-:W-:Y:S02]  /*0830*/  FSEL R7, R7, R4, !P1 ;  /* 0x0000000407077208 */ /* 0x000fe40004800000 */
[----:B------:R-:W-:Y:S02]  /*0840*/  FSEL R4, R8, R5, !P2 ;  /* 0x0000000508047208 */ /* 0x000fe40005000000 */
[----:B------:R-:W-:Y:S02]  /*0850*/  FSEL R8, R9, R7, !P2 ;  /* 0x0000000709087208 */ /* 0x000fe40005000000 */
[----:B------:R-:W-:Y:S02]  /*0860*/  FSEL R4, R4, RZ, P0 ;  /* 0x000000ff04047208 */ /* 0x000fe40000000000 */
[----:B------:R-:W-:-:S06]  /*0870*/  FSEL R5, R8, 1.875, P0 ;  /* 0x3ff0000008057808 */ /* 0x000fcc0000000000 */
[----:B------:R-:W-:Y:S01]  /*0880*/  DFMA R14, R18, R4, R14 ;  /* 0x00000004120e722b */ /* 0x000fe2000000000e */
[----:B--2---:R-:W0:Y:S07]  /*0890*/  I2F.F64.S16 R6, R12 ;  /* 0x0000000c00067312 */ /* 0x004e2e0000101c00 */
[----:B0-----:R-:W-:Y:S01]  /*08a0*/  DADD R6, R14, R6 ;  /* 0x000000000e067229 */ /* 0x001fe20000000006 */
[----:B------:R-:W-:Y:S10]  /*08b0*/  BRA `(.L_x_2) ;  /* 0x0000000400e47947 */ /* 0x000ff40003800000 */
.L_x_0:
        /* <DEDUP_REMOVED lines=9> */
[C---:B------:R-:W-:Y:S01]  /*0950*/  DADD R4, R8.reuse, 3 ;  /* 0x4008000008047429 */ /* 0x040fe20000000000 */
[----:B------:R-:W-:Y:S01]  /*0960*/  IMAD.MOV.U32 R17, RZ, RZ, -0x100000 ;  /* 0xfff00000ff117424 */ /* 0x000fe200078e00ff */
[----:B------:R-:W-:Y:S01]  /*0970*/  ISETP.GE.AND P1, PT, R9, RZ, PT ;  /* 0x000000ff0900720c */ /* 0x000fe20003f26270 */
[----:B------:R-:W-:-:S02]  /*0980*/  DADD R6, R8, 2 ;  /* 0x4000000008067429 */ /* 0x000fc40000000000 */
[C---:B------:R-:W-:Y:S01]  /*0990*/  DSETP.NEU.AND P0, PT, |R8|.reuse, +INF , PT ;  /* 0x7ff000000800742a */ /* 0x040fe20003f0d200 */
[----:B------:R-:W-:Y:S01]  /*09a0*/  SEL R17, R17, 0x7ff00000, !P1 ;  /* 0x7ff0000011117807 */ /* 0x000fe20004800000 */
[C---:B------:R-:W-:Y:S02]  /*09b0*/  DADD R12, R8.reuse, 1 ;  /* 0x3ff00000080c7429 */ /* 0x040fe40000000000 */
[----:B------:R-:W-:Y:S01]  /*09c0*/  DSETP.NEU.AND P2, PT, R8, 1, PT ;  /* 0x3ff000000800742a */ /* 0x000fe20003f4d000 */
[----:B------:R-:W-:Y:S02]  /*09d0*/  LOP3.LUT R4, R5, 0x7ff00000, RZ, 0xc0, !PT ;  /* 0x7ff0000005047812 */ /* 0x000fe400078ec0ff */
[----:B------:R-:W-:Y:S02]  /*09e0*/  FSEL R17, R9, R17, P0 ;  /* 0x0000001109117208 */ /* 0x000fe40000000000 */
[----:B------:R-:W-:Y:S02]  /*09f0*/  ISETP.NE.AND P1, PT, R4, 0x7ff00000, PT ;  /* 0x7ff000000400780c */ /* 0x000fe40003f25270 */
[----:B------:R-:W-:-:S02]  /*0a00*/  LOP3.LUT R6, R7, 0x7ff00000, RZ, 0xc0, !PT ;  /* 0x7ff0000007067812 */ /* 0x000fc400078ec0ff */
[----:B------:R-:W-:Y:S02]  /*0a10*/  FSEL R12, R9, R17, P1 ;  /* 0x00000011090c7208 */ /* 0x000fe40000800000 */
[----:B0-----:R-:W-:Y:S02]  /*0a20*/  LOP3.LUT R14, R13, 0x7ff00000, RZ, 0xc0, !PT ;  /* 0x7ff000000d0e7812 */ /* 0x001fe400078ec0ff */
[----:B------:R-:W-:Y:S02]  /*0a30*/  ISETP.NE.AND P1, PT, R6, 0x7ff00000, PT ;  /* 0x7ff000000600780c */ /* 0x000fe40003f25270 */
[----:B------:R-:W-:Y:S01]  /*0a40*/  FSEL R13, R12, 1.875, P2 ;  /* 0x3ff000000c0d7808 */ /* 0x000fe20001000000 */
[----:B------:R-:W-:Y:S01]  /*0a50*/  IMAD.MOV.U32 R12, RZ, RZ, RZ ;  /* 0x000000ffff0c7224 */ /* 0x000fe200078e00ff */
[----:B------:R-:W-:Y:S02]  /*0a60*/  FSEL R8, RZ, +QNAN , P0 ;  /* 0x7ff00000ff087808 */ /* 0x000fe40000000000 */
[----:B------:R-:W-:-:S02]  /*0a70*/  ISETP.NE.AND P0, PT, R14, 0x7ff00000, PT ;  /* 0x7ff000000e00780c */ /* 0x000fc40003f05270 */
[----:B------:R-:W-:Y:S02]  /*0a80*/  FSEL R8, R8, RZ, !P1 ;  /* 0x000000ff08087208 */ /* 0x000fe40004800000 */
[----:B------:R-:W-:Y:S01]  /*0a90*/  FSEL R14, R9, R17, P0 ;  /* 0x00000011090e7208 */ /* 0x000fe20000000000 */
[----:B--2---:R-:W0:Y:S08]  /*0aa0*/  I2F.F64.S16 R4, R11 ;  /* 0x0000000b00047312 */ /* 0x004e300000101c00 */
[----:B---3--:R-:W1:Y:S01]  /*0ab0*/  I2F.F64.S16 R6, R16 ;  /* 0x0000001000067312 */ /* 0x008e620000101c00 */
[----:B0-----:R-:W-:-:S07]  /*0ac0*/  DFMA R4, R4, R12, RZ ;  /* 0x0000000c0404722b */ /* 0x001fce00000000ff */
[----:B----4-:R-:W0:Y:S01]  /*0ad0*/  I2F.F64.S16 R10, R10 ;  /* 0x0000000a000a7312 */ /* 0x010e220000101c00 */
[----:B------:R-:W-:-:S06]  /*0ae0*/  FSEL R13, R8, 1.875, P2 ;  /* 0x3ff00000080d7808 */ /* 0x000fcc0001000000 */
[----:B-1----:R-:W-:Y:S01]  /*0af0*/  DFMA R4, R6, R12, R4 ;  /* 0x0000000c0604722b */ /* 0x002fe20000000004 */
[----:B-----5:R-:W1:Y:S01]  /*0b00*/  I2F.F64.S16 R8, R2 ;  /* 0x0000000200087312 */ /* 0x020e620000101c00 */
[----:B------:R-:W-:Y:S01]  /*0b10*/  FSEL R7, R14, 1.875, P2 ;  /* 0x3ff000000e077808 */ /* 0x000fe20001000000 */
[----:B------:R-:W-:-:S06]  /*0b20*/  IMAD.MOV.U32 R6, RZ, RZ, RZ ;  /* 0x000000ffff067224 */ /* 0x000fcc00078e00ff */
[----:B0-----:R-:W-:-:S08]  /*0b30*/  DFMA R4, R10, R6, R4 ;  /* 0x000000060a04722b */ /* 0x001fd00000000004 */
[----:B-1----:R-:W-:Y:S01]  /*0b40*/  DADD R6, R8, R4 ;  /* 0x0000000008067229 */ /* 0x002fe20000000004 */
[----:B------:R-:W-:Y:S10]  /*0b50*/  BRA `(.L_x_2) ;  /* 0x00000004003c7947 */ /* 0x000ff40003800000 */
.L_x_6:
[----:B------:R-:W-:-:S05]  /*0b60*/  IMAD.SHL.U32 R2, R3, 0x4, RZ ;  /* 0x0000000403027824 */ /* 0x000fca00078e00ff */
[----:B-1----:R-:W-:-:S04]  /*0b70*/  IADD3 R12, P0, PT, R2, UR14, RZ ;  /* 0x0000000e020c7c10 */ /* 0x002fc8000ff1e0ff */
[----:B------:R-:W-:-:S05]  /*0b80*/  LEA.HI.X.SX32 R13, R2, UR15, 0x1, P0 ;  /* 0x0000000f020d7c11 */ /* 0x000fca00080f0eff */
[----:B------:R-:W2:Y:S01]  /*0b90*/  LDG.E.S8 R16, desc[UR10][R12.64] ;  /* 0x0000000a0c107981 */ /* 0x000ea2000c1e1300 */
[----:B------:R-:W-:Y:S01]  /*0ba0*/  DADD R6, -RZ, |R8| ;  /* 0x00000000ff067229 */ /* 0x000fe20000000508 */
[----:B------:R-:W-:Y:S01]  /*0bb0*/  BSSY.RECONVERGENT B0, `(.L_x_7) ;  /* 0x000000a000007945 */ /* 0x000fe20003800200 */
[C---:B------:R-:W-:Y:S01]  /*0bc0*/  DSETP.NEU.AND P0, PT, R8.reuse, 1, PT ;  /* 0x3ff000000800742a */ /* 0x040fe20003f0d000 */
[----:B------:R-:W-:Y:S01]  /*0bd0*/  ISETP.GE.AND P2, PT, R9, RZ, PT ;  /* 0x000000ff0900720c */ /* 0x000fe20003f46270 */
[----:B------:R-:W-:Y:S01]  /*0be0*/  DSETP.NEU.AND P1, PT, |R8|, +INF , PT ;  /* 0x7ff000000800742a */ /* 0x000fe20003f2d200 */
[----:B------:R-:W-:Y:S01]  /*0bf0*/  MOV R2, 0xc50 ;  /* 0x00000c5000027802 */ /* 0x000fe20000000f00 */
[----:B------:R-:W-:-:S04]  /*0c00*/  UMOV UR7, 0x40080000 ;  /* 0x4008000000077882 */ /* 0x000fc80000000000 */
[----:B------:R-:W-:Y:S02]  /*0c10*/  IMAD.MOV.U32 R5, RZ, RZ, R6 ;  /* 0x000000ffff057224 */ /* 0x000fe400078e0006 */
[----:B------:R-:W-:Y:S01]  /*0c20*/  IMAD.MOV.U32 R4, RZ, RZ, R7 ;  /* 0x000000ffff047224 */ /* 0x000fe200078e0007 */
[----:B--2---:R-:W0:Y:S06]  /*0c30*/  I2F.F64.S16 R16, R16 ;  /* 0x0000001000107312 */ /* 0x004e2c0000101c00 */
[----:B0-----:R-:W-:Y:S05]  /*0c40*/  CALL.REL.NOINC `($_Z16calculateFitnessPKaPdPKd$__internal_accurate_pow) ;  /* 0x0000000c00547944 */ /* 0x001fea0003c00000 */
[----:B------:R-:W-:Y:S05]  /*0c50*/  BSYNC.RECONVERGENT B0 ;  /* 0x0000000000007941 */ /* 0x000fea0003800200 */
.L_x_7:
[----:B------:R-:W2:Y:S01]  /*0c60*/  LDG.E.S8 R14, desc[UR10][R12.64+0x1] ;  /* 0x0000010a0c0e7981 */ /* 0x000ea2000c1e1300 */
[----:B------:R-:W-:Y:S01]  /*0c70*/  DADD R6, R8, 3 ;  /* 0x4008000008067429 */ /* 0x000fe20000000000 */
[----:B------:R-:W-:Y:S01]  /*0c80*/  BSSY.RECONVERGENT B0, `(.L_x_8) ;  /* 0x0000016000007945 */ /* 0x000fe20003800200 */
[----:B------:R-:W-:-:S04]  /*0c90*/  UMOV UR7, 0x40000000 ;  /* 0x4000000000077882 */ /* 0x000fc80000000000 */
[----:B------:R-:W-:-:S04]  /*0ca0*/  IMAD.MOV.U32 R6, RZ, RZ, R5 ;  /* 0x000000ffff067224 */ /* 0x000fc800078e0005 */
[----:B------:R-:W-:Y:S01]  /*0cb0*/  LOP3.LUT R2, R7, 0x7ff00000, RZ, 0xc0, !PT ;  /* 0x7ff0000007027812 */ /* 0x000fe200078ec0ff */
[----:B------:R-:W-:-:S03]  /*0cc0*/  IMAD.MOV.U32 R7, RZ, RZ, R4 ;  /* 0x000000ffff077224 */ /* 0x000fc600078e0004 */
[----:B------:R-:W-:Y:S01]  /*0cd0*/  ISETP.NE.AND P3, PT, R2, 0x7ff00000, PT ;  /* 0x7ff000000200780c */ /* 0x000fe20003f65270 */
[----:B------:R-:W-:Y:S02]  /*0ce0*/  IMAD.MOV.U32 R2, RZ, RZ, -0x100000 ;  /* 0xfff00000ff027424 */ /* 0x000fe400078e00ff */
[----:B------:R-:W-:-:S03]  /*0cf0*/  DADD R6, -RZ, -R6 ;  /* 0x00000000ff067229 */ /* 0x000fc60000000906 */
[----:B------:R-:W-:-:S07]  /*0d00*/  SEL R2, R2, 0x7ff00000, !P2 ;  /* 0x7ff0000002027807 */ /* 0x000fce0005000000 */
[----:B------:R-:W-:Y:S02]  /*0d10*/  FSEL R5, R6, R5, !P2 ;  /* 0x0000000506057208 */ /* 0x000fe40005000000 */
[----:B------:R-:W-:Y:S01]  /*0d20*/  FSEL R11, R7, R4, !P2 ;  /* 0x00000004070b7208 */ /* 0x000fe20005000000 */
[----:B------:R-:W-:Y:S01]  /*0d30*/  DADD R6, -RZ, |R8| ;  /* 0x00000000ff067229 */ /* 0x000fe20000000508 */
[----:B------:R-:W-:Y:S02]  /*0d40*/  @!P3 FSEL R5, R5, RZ, P1 ;  /* 0x000000ff0505b208 */ /* 0x000fe40000800000 */
[----:B------:R-:W-:Y:S02]  /*0d50*/  @!P3 FSEL R11, R11, R2, P1 ;  /* 0x000000020b0bb208 */ /* 0x000fe40000800000 */
[----:B------:R-:W-:Y:S02]  /*0d60*/  FSEL R4, R5, RZ, P0 ;  /* 0x000000ff05047208 */ /* 0x000fe40000000000 */
[----:B------:R-:W-:-:S02]  /*0d70*/  FSEL R5, R11, 1.875, P0 ;  /* 0x3ff000000b057808 */ /* 0x000fc40000000000 */
[----:B------:R-:W-:-:S04]  /*0d80*/  MOV R2, 0xde0 ;  /* 0x00000de000027802 */ /* 0x000fc80000000f00 */
[----:B------:R-:W-:Y:S01]  /*0d90*/  DFMA R16, R16, R4, RZ ;  /* 0x000000041010722b */ /* 0x000fe200000000ff */
[----:B------:R-:W-:Y:S02]  /*0da0*/  IMAD.MOV.U32 R5, RZ, RZ, R6 ;  /* 0x000000ffff057224 */ /* 0x000fe400078e0006 */
[----:B------:R-:W-:Y:S01]  /*0db0*/  IMAD.MOV.U32 R4, RZ, RZ, R7 ;  /* 0x000000ffff047224 */ /* 0x000fe200078e0007 */
[----:B--2---:R-:W0:Y:S07]  /*0dc0*/  I2F.F64.S16 R14, R14 ;  /* 0x0000000e000e7312 */ /* 0x004e2e0000101c00 */
[----:B0-----:R-:W-:Y:S05]  /*0dd0*/  CALL.REL.NOINC `($_Z16calculateFitnessPKaPdPKd$__internal_accurate_pow) ;  /* 0x0000000800f07944 */ /* 0x001fea0003c00000 */
[----:B------:R-:W-:Y:S05]  /*0de0*/  BSYNC.RECONVERGENT B0 ;  /* 0x0000000000007941 */ /* 0x000fea0003800200 */
.L_x_8:
[----:B------:R-:W2:Y:S01]  /*0df0*/  LDG.E.S8 R18, desc[UR10][R12.64+0x2] ;  /* 0x0000020a0c127981 */ /* 0x000ea2000c1e1300 */
[----:B------:R-:W-:Y:S01]  /*0e00*/  DADD R6, R8, 2 ;  /* 0x4000000008067429 */ /* 0x000fe20000000000 */
[----:B------:R-:W-:Y:S01]  /*0e10*/  FSEL R2, R5, RZ, P1 ;  /* 0x000000ff05027208 */ /* 0x000fe20000800000 */
[----:B------:R-:W-:Y:S01]  /*0e20*/  BSSY.RECONVERGENT B0, `(.L_x_9) ;  /* 0x0000010000007945 */ /* 0x000fe20003800200 */
[----:B------:R-:W-:-:S07]  /*0e30*/  UMOV UR7, 0x3ff00000 ;  /* 0x3ff0000000077882 */ /* 0x000fce0000000000 */
[----:B------:R-:W-:Y:S02]  /*0e40*/  LOP3.LUT R6, R7, 0x7ff00000, RZ, 0xc0, !PT ;  /* 0x7ff0000007067812 */ /* 0x000fe400078ec0ff */
[----:B------:R-:W-:Y:S02]  /*0e50*/  FSEL R7, R4, +QNAN , P1 ;  /* 0x7ff0000004077808 */ /* 0x000fe40000800000 */
[----:B------:R-:W-:-:S04]  /*0e60*/  ISETP.NE.AND P3, PT, R6, 0x7ff00000, PT ;  /* 0x7ff000000600780c */ /* 0x000fc80003f65270 */
[----:B------:R-:W-:Y:S02]  /*0e70*/  FSEL R5, R5, R2, P3 ;  /* 0x0000000205057208 */ /* 0x000fe40001800000 */
[----:B------:R-:W-:Y:S01]  /*0e80*/  FSEL R2, R4, R7, P3 ;  /* 0x0000000704027208 */ /* 0x000fe20001800000 */
[----:B------:R-:W-:Y:S01]  /*0e90*/  DADD R6, -RZ, |R8| ;  /* 0x00000000ff067229 */ /* 0x000fe20000000508 */
[----:B------:R-:W-:Y:S02]  /*0ea0*/  FSEL R4, R5, RZ, P0 ;  /* 0x000000ff05047208 */ /* 0x000fe40000000000 */
[----:B------:R-:W-:Y:S02]  /*0eb0*/  FSEL R5, R2, 1.875, P0 ;  /* 0x3ff0000002057808 */ /* 0x000fe40000000000 */
[----:B------:R-:W-:-:S04]  /*0ec0*/  MOV R2, 0xf20 ;  /* 0x00000f2000027802 */ /* 0x000fc80000000f00 */
[----:B------:R-:W-:Y:S01]  /*0ed0*/  DFMA R14, R14, R4, R16 ;  /* 0x000000040e0e722b */ /* 0x000fe20000000010 */
[----:B------:R-:W-:Y:S02]  /*0ee0*/  IMAD.MOV.U32 R5, RZ, RZ, R6 ;  /* 0x000000ffff057224 */ /* 0x000fe400078e0006 */
[----:B------:R-:W-:Y:S01]  /*0ef0*/  IMAD.MOV.U32 R4, RZ, RZ, R7 ;  /* 0x000000ffff047224 */ /* 0x000fe200078e0007 */
[----:B--2---:R-:W0:Y:S07]  /*0f00*/  I2F.F64.S16 R18, R18 ;  /* 0x0000001200127312 */ /* 0x004e2e0000101c00 */
[----:B0-----:R-:W-:Y:S05]  /*0f10*/  CALL.REL.NOINC `($_Z16calculateFitnessPKaPdPKd$__internal_accurate_pow) ;  /* 0x0000000800a07944 */ /* 0x001fea0003c00000 */
[----:B------:R-:W-:Y:S05]  /*0f20*/  BSYNC.RECONVERGENT B0 ;  /* 0x0000000000007941 */ /* 0x000fea0003800200 */
.L_x_9:
[----:B------:R-:W2:Y:S01]  /*0f30*/  LDG.E.S8 R12, desc[UR10][R12.64+0x3] ;  /* 0x0000030a0c0c7981 */ /* 0x000ea2000c1e1300 */
[----:B------:R-:W-:Y:S01]  /*0f40*/  DADD R8, R8, 1 ;  /* 0x3ff0000008087429 */ /* 0x000fe20000000000 */
[----:B------:R-:W-:Y:S02]  /*0f50*/  IMAD.MOV.U32 R6, RZ, RZ, R5 ;  /* 0x000000ffff067224 */ /* 0x000fe400078e0005 */
[----:B------:R-:W-:-:S06]  /*0f60*/  IMAD.MOV.U32 R7, RZ, RZ, R4 ;  /* 0x000000ffff077224 */ /* 0x000fcc00078e0004 */
[----:B------:R-:W-:Y:S01]  /*0f70*/  DADD R6, -RZ, -R6 ;  /* 0x00000000ff067229 */ /* 0x000fe20000000906 */
[----:B------:R-:W-:-:S04]  /*0f80*/  LOP3.LUT R8, R9, 0x7ff00000, RZ, 0xc0, !PT ;  /* 0x7ff0000009087812 */ /* 0x000fc800078ec0ff */
[----:B------:R-:W-:Y:S01]  /*0f90*/  ISETP.NE.AND P3, PT, R8, 0x7ff00000, PT ;  /* 0x7ff000000800780c */ /* 0x000fe20003f65270 */
[----:B------:R-:W-:-:S04]  /*0fa0*/  IMAD.MOV.U32 R8, RZ, RZ, -0x100000 ;  /* 0xfff00000ff087424 */ /* 0x000fc800078e00ff */
[----:B------:R-:W-:Y:S02]  /*0fb0*/  FSEL R5, R6, R5, !P2 ;  /* 0x0000000506057208 */ /* 0x000fe40005000000 */
[----:B------:R-:W-:Y:S02]  /*0fc0*/  FSEL R2, R7, R4, !P2 ;  /* 0x0000000407027208 */ /* 0x000fe40005000000 */
[----:B------:R-:W-:-:S04]  /*0fd0*/  SEL R7, R8, 0x7ff00000, !P2 ;  /* 0x7ff0000008077807 */ /* 0x000fc80005000000 */
[----:B------:R-:W-:Y:S02]  /*0fe0*/  @!P3 FSEL R5, R5, RZ, P1 ;  /* 0x000000ff0505b208 */ /* 0x000fe40000800000 */
[----:B------:R-:W-:Y:S02]  /*0ff0*/  @!P3 FSEL R2, R2, R7, P1 ;  /* 0x000000070202b208 */ /* 0x000fe40000800000 */
[----:B------:R-:W-:Y:S02]  /*1000*/  FSEL R4, R5, RZ, P0 ;  /* 0x000000ff05047208 */ /* 0x000fe40000000000 */
[----:B------:R-:W-:-:S06]  /*1010*/  FSEL R5, R2, 1.875, P0 ;  /* 0x3ff0000002057808 */ /* 0x000fcc0000000000 */
[----:B------:R-:W-:Y:S01]  /*1020*/  DFMA R14, R18, R4, R14 ;  /* 0x00000004120e722b */ /* 0x000fe2000000000e */
[----:B--2---:R-:W0:Y:S07]  /*1030*/  I2F.F64.S16 R6, R12 ;  /* 0x0000000c00067312 */ /* 0x004e2e0000101c00 */
[----:B0-----:R-:W-:-:S11]  /*1040*/  DADD R6, R14, R6 ;  /* 0x000000000e067229 */ /* 0x001fd60000000006 */
.L_x_2:
[----:B------:R0:W-:Y:S01]  /*1050*/  STL.64 [R0], R6 ;  /* 0x0000000600007387 */ /* 0x0001e20000100a00 */
[----:B------:R-:W-:-:S04]  /*1060*/  UIADD3 UR12, UP1, UPT, UR12, 0x10, URZ ;  /* 0x000000100c0c7890 */ /* 0x000fc8000ff3e0ff */
[----:B------:R-:W-:Y:S01]  /*1070*/  UIADD3.X UR13, UPT, UPT, URZ, UR13, URZ, UP1, !UPT ;  /* 0x0000000dff0d7290 */ /* 0x000fe20008ffe4ff */
[----:B0-----:R-:W-:Y:S01]  /*1080*/  VIADD R0, R0, 0x8 ;  /* 0x0000000800007836 */ /* 0x001fe20000000000 */
[----:B------:R-:W-:Y:S10]  /*1090*/  BRA.U UP0, `(.L_x_10) ;  /* 0xfffffff1000c7547 */ /* 0x000ff4000b83ffff */
[----:B------:R-:W0:Y:S01]  /*10a0*/  LDCU.64 UR4, c[0x0][0x390] ;  /* 0x00007200ff0477ac */ /* 0x000e220008000a00 */
[----:B------:R-:W-:Y:S01]  /*10b0*/  VIADD R0, R1, 0x10 ;  /* 0x0000001001007836 */ /* 0x000fe20000000000 */
[----:B------:R-:W-:Y:S01]  /*10c0*/  CS2R R14, SRZ ;  /* 0x00000000000e7805 */ /* 0x000fe2000001ff00 */
[----:B0-----:R-:W-:-:S04]  /*10d0*/  UIADD3 UR4, UP0, UPT, UR4, 0x28, URZ ;  /* 0x0000002804047890 */ /* 0x001fc8000ff1e0ff */
[----:B------:R-:W-:Y:S02]  /*10e0*/  UIADD3.X UR5, UPT, UPT, URZ, UR5, URZ, UP0, !UPT ;  /* 0x00000005ff057290 */ /* 0x000fe400087fe4ff */
[----:B------:R-:W-:Y:S01]  /*10f0*/  IMAD.U32 R16, RZ, RZ, UR4 ;  /* 0x00000004ff107e24 */ /* 0x000fe2000f8e00ff */
[----:B------:R-:W-:-:S03]  /*1100*/  UMOV UR4, URZ ;  /* 0x000000ff00047c82 */ /* 0x000fc60008000000 */
[----:B------:R-:W-:-:S07]  /*1110*/  IMAD.U32 R17, RZ, RZ, UR5 ;  /* 0x00000005ff117e24 */ /* 0x000fce000f8e00ff */
.L_x_26:
[----:B------:R-:W2:Y:S04]  /*1120*/  LDL.64 R4, [R0+-0x10] ;  /* 0xfffff00000047983 */ /* 0x000ea80000100a00 */
[----:B------:R-:W2:Y:S01]  /*1130*/  LDG.E.64 R12, desc[UR10][R16.64+-0x20] ;  /* 0xffffe00a100c7981 */ /* 0x000ea2000c1e1b00 */
[----:B------:R-:W-:Y:S01]  /*1140*/  BSSY.RECONVERGENT B0, `(.L_x_11) ;  /* 0x0000008000007945 */ /* 0x000fe20003800200 */
[----:B------:R-:W-:Y:S01]  /*1150*/  MOV R2, 0x11c0 ;  /* 0x000011c000027802 */ /* 0x000fe20000000f00 */
[----:B------:R-:W-:Y:S01]  /*1160*/  UMOV UR7, 0x40000000 ;  /* 0x4000000000077882 */ /* 0x000fe20000000000 */
[----:B--2---:R-:W-:-:S08]  /*1170*/  DADD R12, R12, -R4 ;  /* 0x000000000c0c7229 */ /* 0x004fd00000000804 */
[----:B------:R-:W-:-:S10]  /*1180*/  DADD R6, -RZ, |R12| ;  /* 0x00000000ff067229 */ /* 0x000fd4000000050c */
[----:B------:R-:W-:Y:S02]  /*1190*/  IMAD.MOV.U32 R5, RZ, RZ, R6 ;  /* 0x000000ffff057224 */ /* 0x000fe400078e0006 */
[----:B------:R-:W-:-:S07]  /*11a0*/  IMAD.MOV.U32 R4, RZ, RZ, R7 ;  /* 0x000000ffff047224 */ /* 0x000fce00078e0007 */
[----:B------:R-:W-:Y:S05]  /*11b0*/  CALL.REL.NOINC `($_Z16calculateFitnessPKaPdPKd$__internal_accurate_pow) ;  /* 0x0000000400f87944 */ /* 0x000fea0003c00000 */
[----:B------:R-:W-:Y:S05]  /*11c0*/  BSYNC.RECONVERGENT B0 ;  /* 0x0000000000007941 */ /* 0x000fea0003800200 */
.L_x_11:
[----:B------:R-:W2:Y:S04]  /*11d0*/  LDG.E.64 R8, desc[UR10][R16.64+-0x10] ;  /* 0xfffff00a10087981 */ /* 0x000ea8000c1e1b00 */
[----:B------:R-:W2:Y:S01]  /*11e0*/  LDL.64 R10, [R0+-0x8] ;  /* 0xfffff800000a7983 */ /* 0x000ea20000100a00 */
[C---:B------:R-:W-:Y:S01]  /*11f0*/  DADD R6, R12.reuse, 2 ;  /* 0x400000000c067429 */ /* 0x040fe20000000000 */
[----:B------:R-:W-:Y:S01]  /*1200*/  BSSY.RECONVERGENT B0, `(.L_x_12) ;  /* 0x0000010000007945 */ /* 0x000fe20003800200 */
[C---:B------:R-:W-:Y:S02]  /*1210*/  DSETP.NEU.AND P0, PT, R12.reuse, RZ, PT ;  /* 0x000000ff0c00722a */ /* 0x040fe40003f0d000 */
[----:B------:R-:W-:-:S06]  /*1220*/  DSETP.NEU.AND P2, PT, R12, 1, PT ;  /* 0x3ff000000c00742a */ /* 0x000fcc0003f4d000 */
[----:B------:R-:W-:Y:S02]  /*1230*/  LOP3.LUT R6, R7, 0x7ff00000, RZ, 0xc0, !PT ;  /* 0x7ff0000007067812 */ /* 0x000fe400078ec0ff */
[----:B------:R-:W-:Y:S02]  /*1240*/  FSEL R7, R4, RZ, P0 ;  /* 0x000000ff04077208 */ /* 0x000fe40000000000 */
[----:B------:R-:W-:Y:S02]  /*1250*/  ISETP.NE.AND P1, PT, R6, 0x7ff00000, PT ;  /* 0x7ff000000600780c */ /* 0x000fe40003f25270 */
[----:B------:R-:W-:Y:S01]  /*1260*/  FSEL R6, R5, RZ, P0 ;  /* 0x000000ff05067208 */ /* 0x000fe20000000000 */
[----:B--2---:R-:W-:-:S08]  /*1270*/  DADD R8, R8, -R10 ;  /* 0x0000000008087229 */ /* 0x004fd0000000080a */
[----:B------:R-:W-:Y:S02]  /*1280*/  DADD R10, -RZ, |R8| ;  /* 0x00000000ff0a7229 */ /* 0x000fe40000000508 */
[----:B------:R-:W-:Y:S09]  /*1290*/  @P1 BRA `(.L_x_13) ;  /* 0x0000000000181947 */ /* 0x000ff20003800000 */
[----:B------:R-:W-:-:S14]  /*12a0*/  DSETP.NAN.AND P0, PT, R12, R12, PT ;  /* 0x0000000c0c00722a */ /* 0x000fdc0003f08000 */
[----:B------:R-:W-:Y:S01]  /*12b0*/  @P0 DADD R6, R12, 2 ;  /* 0x400000000c060429 */ /* 0x000fe20000000000 */
[----:B------:R-:W-:Y:S10]  /*12c0*/  @P0 BRA `(.L_x_13) ;  /* 0x00000000000c0947 */ /* 0x000ff40003800000 */
[----:B------:R-:W-:-:S14]  /*12d0*/  DSETP.NEU.AND P0, PT, |R12|, +INF , PT ;  /* 0x7ff000000c00742a */ /* 0x000fdc0003f0d200 */
[----:B------:R-:W-:Y:S02]  /*12e0*/  @!P0 IMAD.MOV.U32 R6, RZ, RZ, 0x0 ;  /* 0x00000000ff068424 */ /* 0x000fe400078e00ff */
[----:B------:R-:W-:-:S07]  /*12f0*/  @!P0 IMAD.MOV.U32 R7, RZ, RZ, 0x7ff00000 ;  /* 0x7ff00000ff078424 */ /* 0x000fce00078e00ff */
.L_x_13:
[----:B------:R-:W-:Y:S05]  /*1300*/  BSYNC.RECONVERGENT B0 ;  /* 0x0000000000007941 */ /* 0x000fea0003800200 */
.L_x_12:
[----:B------:R-:W-:Y:S01]  /*1310*/  FSEL R4, R6, RZ, P2 ;  /* 0x000000ff06047208 */ /* 0x000fe20001000000 */
[----:B------:R-:W-:Y:S01]  /*1320*/  BSSY.RECONVERGENT B0, `(.L_x_14) ;  /* 0x0000008000007945 */ /* 0x000fe20003800200 */
[----:B------:R-:W-:Y:S01]  /*1330*/  FSEL R5, R7, 1.875, P2 ;  /* 0x3ff0000007057808 */ /* 0x000fe20001000000 */
[----:B------:R-:W-:Y:S01]  /*1340*/  UMOV UR7, 0x40000000 ;  /* 0x4000000000077882 */ /* 0x000fe20000000000 */
[----:B------:R-:W-:-:S04]  /*1350*/  MOV R2, 0x13a0 ;  /* 0x000013a000027802 */ /* 0x000fc80000000f00 */
[----:B------:R-:W-:Y:S01]  /*1360*/  DADD R14, R14, R4 ;  /* 0x000000000e0e7229 */ /* 0x000fe20000000004 */
[----:B------:R-:W-:Y:S02]  /*1370*/  IMAD.MOV.U32 R5, RZ, RZ, R10 ;  /* 0x000000ffff057224 */ /* 0x000fe400078e000a */
[----:B------:R-:W-:-:S08]  /*1380*/  IMAD.MOV.U32 R4, RZ, RZ, R11 ;  /* 0x000000ffff047224 */ /* 0x000fd000078e000b */
[----:B------:R-:W-:Y:S05]  /*1390*/  CALL.REL.NOINC `($_Z16calculateFitnessPKaPdPKd$__internal_accurate_pow) ;  /* 0x0000000400807944 */ /* 0x000fea0003c00000 */
[----:B------:R-:W-:Y:S05]  /*13a0*/  BSYNC.RECONVERGENT B0 ;  /* 0x0000000000007941 */ /* 0x000fea0003800200 */
.L_x_14:
[C---:B------:R-:W-:Y:S01]  /*13b0*/  DADD R6, R8.reuse, 2 ;  /* 0x4000000008067429 */ /* 0x040fe20000000000 */
[----:B------:R-:W-:Y:S01]  /*13c0*/  BSSY.RECONVERGENT B0, `(.L_x_15) ;  /* 0x000000f000007945 */ /* 0x000fe20003800200 */
[----:B------:R-:W-:-:S08]  /*13d0*/  DSETP.NEU.AND P0, PT, R8, RZ, PT ;  /* 0x000000ff0800722a */ /* 0x000fd00003f0d000 */
[----:B------:R-:W-:Y:S02]  /*13e0*/  LOP3.LUT R6, R7, 0x7ff00000, RZ, 0xc0, !PT ;  /* 0x7ff0000007067812 */ /* 0x000fe400078ec0ff */
[----:B------:R-:W-:Y:S02]  /*13f0*/  FSEL R7, R4, RZ, P0 ;  /* 0x000000ff04077208 */ /* 0x000fe40000000000 */
[----:B------:R-:W-:Y:S02]  /*1400*/  ISETP.NE.AND P1, PT, R6, 0x7ff00000, PT ;  /* 0x7ff000000600780c */ /* 0x000fe40003f25270 */
[----:B------:R-:W-:-:S11]  /*1410*/  FSEL R6, R5, RZ, P0 ;  /* 0x000000ff05067208 */ /* 0x000fd60000000000 */
[----:B------:R-:W-:Y:S05]  /*1420*/  @P1 BRA `(.L_x_16) ;  /* 0x0000000000201947 */ /* 0x000fea0003800000 */
[----:B------:R-:W-:-:S14]  /*1430*/  DSETP.NAN.AND P0, PT, R8, R8, PT ;  /* 0x000000080800722a */ /* 0x000fdc0003f08000 */
[----:B------:R-:W-:Y:S05]  /*1440*/  @P0 BRA `(.L_x_17) ;  /* 0x0000000000140947 */ /* 0x000fea0003800000 */
[----:B------:R-:W-:-:S14]  /*1450*/  DSETP.NEU.AND P0, PT, |R8|, +INF , PT ;  /* 0x7ff000000800742a */ /* 0x000fdc0003f0d200 */
[----:B------:R-:W-:Y:S05]  /*1460*/  @P0 BRA `(.L_x_16) ;  /* 0x0000000000100947 */ /* 0x000fea0003800000 */
[----:B------:R-:W-:Y:S02]  /*1470*/  IMAD.MOV.U32 R6, RZ, RZ, 0x0 ;  /* 0x00000000ff067424 */ /* 0x000fe400078e00ff */
[----:B------:R-:W-:Y:S01]  /*1480*/  IMAD.MOV.U32 R7, RZ, RZ, 0x7ff00000 ;  /* 0x7ff00000ff077424 */ /* 0x000fe200078e00ff */
[----:B------:R-:W-:Y:S06]  /*1490*/  BRA `(.L_x_16) ;  /* 0x0000000000047947 */ /* 0x000fec0003800000 */
.L_x_17:
[----:B------:R-:W-:-:S11]  /*14a0*/  DADD R6, R8, 2 ;  /* 0x4000000008067429 */ /* 0x000fd60000000000 */
.L_x_16:
[----:B------:R-:W-:Y:S05]  /*14b0*/  BSYNC.RECONVERGENT B0 ;  /* 0x0000000000007941 */ /* 0x000fea0003800200 */
.L_x_15:
[----:B------:R-:W2:Y:S04]  /*14c0*/  LDG.E.64 R12, desc[UR10][R16.64] ;  /* 0x0000000a100c7981 */ /* 0x000ea8000c1e1b00 */
[----:B------:R-:W2:Y:S01]  /*14d0*/  LDL.64 R4, [R0] ;  /* 0x0000000000047983 */ /* 0x000ea20000100a00 */
[----:B------:R-:W-:Y:S01]  /*14e0*/  DSETP.NEU.AND P0, PT, R8, 1, PT ;  /* 0x3ff000000800742a */ /* 0x000fe20003f0d000 */
[----:B------:R-:W-:Y:S01]  /*14f0*/  BSSY.RECONVERGENT B0, `(.L_x_18) ;  /* 0x000000b000007945 */ /* 0x000fe20003800200 */
[----:B------:R-:W-:Y:S01]  /*1500*/  MOV R2, 0x15a0 ;  /* 0x000015a000027802 */ /* 0x000fe20000000f00 */
[----:B------:R-:W-:Y:S01]  /*1510*/  UMOV UR7, 0x40000000 ;  /* 0x4000000000077882 */ /* 0x000fe20000000000 */
[----:B--2---:R-:W-:Y:S02]  /*1520*/  DADD R12, R12, -R4 ;  /* 0x000000000c0c7229 */ /* 0x004fe40000000804 */
[----:B------:R-:W-:-:S02]  /*1530*/  FSEL R4, R6, RZ, P0 ;  /* 0x000000ff06047208 */ /* 0x000fc40000000000 */
[----:B------:R-:W-:-:S04]  /*1540*/  FSEL R5, R7, 1.875, P0 ;  /* 0x3ff0000007057808 */ /* 0x000fc80000000000 */
[----:B------:R-:W-:Y:S02]  /*1550*/  DADD R8, -RZ, |R12| ;  /* 0x00000000ff087229 */ /* 0x000fe4000000050c */
[----:B------:R-:W-:-:S08]  /*1560*/  DADD R14, R14, R4 ;  /* 0x000000000e0e7229 */ /* 0x000fd00000000004 */
[----:B------:R-:W-:Y:S02]  /*1570*/  IMAD.MOV.U32 R5, RZ, RZ, R8 ;  /* 0x000000ffff057224 */ /* 0x000fe400078e0008 */
[----:B------:R-:W-:-:S07]  /*1580*/  IMAD.MOV.U32 R4, RZ, RZ, R9 ;  /* 0x000000ffff047224 */ /* 0x000fce00078e0009 */
[----:B------:R-:W-:Y:S05]  /*1590*/  CALL.REL.NOINC `($_Z16calculateFitnessPKaPdPKd$__internal_accurate_pow) ;  /* 0x0000000400007944 */ /* 0x000fea0003c00000 */
[----:B------:R-:W-:Y:S05]  /*15a0*/  BSYNC.RECONVERGENT B0 ;  /* 0x0000000000007941 */ /* 0x000fea0003800200 */
.L_x_18:
        /* <DEDUP_REMOVED lines=15> */
.L_x_21:
[----:B------:R-:W-:-:S11]  /*16a0*/  DADD R6, R12, 2 ;  /* 0x400000000c067429 */ /* 0x000fd60000000000 */
.L_x_20:
[----:B------:R-:W-:Y:S05]  /*16b0*/  BSYNC.RECONVERGENT B0 ;  /* 0x0000000000007941 */ /* 0x000fea0003800200 */
.L_x_19:
[----:B------:R-:W2:Y:S04]  /*16c0*/  LDG.E.64 R8, desc[UR10][R16.64+0x10] ;  /* 0x0000100a10087981 */ /* 0x000ea8000c1e1b00 */
[----:B------:R-:W2:Y:S01]  /*16d0*/  LDL.64 R4, [R0+0x8] ;  /* 0x0000080000047983 */ /* 0x000ea20000100a00 */
        /* <DEDUP_REMOVED lines=13> */
.L_x_22:
        /* <DEDUP_REMOVED lines=15> */
.L_x_25:
[----:B------:R-:W-:-:S11]  /*18a0*/  DADD R6, R8, 2 ;  /* 0x4000000008067429 */ /* 0x000fd60000000000 */
.L_x_24:
[----:B------:R-:W-:Y:S05]  /*18b0*/  BSYNC.RECONVERGENT B0 ;  /* 0x0000000000007941 */ /* 0x000fea0003800200 */
.L_x_23:
[----:B------:R-:W-:Y:S01]  /*18c0*/  UIADD3 UR4, UPT, UPT, UR4, 0x4, URZ ;  /* 0x0000000404047890 */ /* 0x000fe2000fffe0ff */
[----:B------:R-:W-:Y:S01]  /*18d0*/  DSETP.NEU.AND P0, PT, R8, 1, PT ;  /* 0x3ff000000800742a */ /* 0x000fe20003f0d000 */
[----:B------:R-:W-:Y:S02]  /*18e0*/  VIADD R0, R0, 0x20 ;  /* 0x0000002000007836 */ /* 0x000fe40000000000 */
[----:B------:R-:W-:-:S03]  /*18f0*/  UISETP.NE.AND UP0, UPT, UR4, 0x28, UPT ;  /* 0x000000280400788c */ /* 0x000fc6000bf05270 */
[----:B------:R-:W-:Y:S02]  /*1900*/  FSEL R4, R6, RZ, P0 ;  /* 0x000000ff06047208 */ /* 0x000fe40000000000 */
[----:B------:R-:W-:Y:S02]  /*1910*/  FSEL R5, R7, 1.875, P0 ;  /* 0x3ff0000007057808 */ /* 0x000fe40000000000 */
[----:B------:R-:W-:-:S04]  /*1920*/  IADD3 R16, P0, PT, R16, 0x40, RZ ;  /* 0x0000004010107810 */ /* 0x000fc80007f1e0ff */
[----:B------:R-:W-:Y:S01]  /*1930*/  DADD R14, R14, R4 ;  /* 0x000000000e0e7229 */ /* 0x000fe20000000004 */
[----:B------:R-:W-:Y:S01]  /*1940*/  IMAD.X R17, RZ, RZ, R17, P0 ;  /* 0x000000ffff117224 */ /* 0x000fe200000e0611 */
[----:B------:R-:W-:Y:S09]  /*1950*/  BRA.U UP0, `(.L_x_26) ;  /* 0xfffffff500f07547 */ /* 0x000ff2000b83ffff */
[----:B------:R-:W0:Y:S02]  /*1960*/  LDC.64 R4, c[0x0][0x388] ;  /* 0x0000e200ff047b82 */ /* 0x000e240000000a00 */
[----:B0-----:R-:W-:-:S05]  /*1970*/  IMAD.WIDE R2, R3, 0x8, R4 ;  /* 0x0000000803027825 */ /* 0x001fca00078e0204 */
[----:B------:R-:W-:Y:S01]  /*1980*/  STG.E.64 desc[UR10][R2.64], R14 ;  /* 0x0000000e02007986 */ /* 0x000fe2000c101b0a */
[----:B------:R-:W-:Y:S05]  /*1990*/  EXIT ;  /* 0x000000000000794d */ /* 0x000fea0003800000 */
        .type           $_Z16calculateFitnessPKaPdPKd$__internal_accurate_pow,@function
        .size           $_Z16calculateFitnessPKaPdPKd$__internal_accurate_pow,(.L_x_29 - $_Z16calculateFitnessPKaPdPKd$__internal_accurate_pow)
$_Z16calculateFitnessPKaPdPKd$__internal_accurate_pow:
[----:B------:R-:W-:Y:S01]  /*19a0*/  ISETP.GT.U32.AND P3, PT, R4, 0xfffff, PT ;  /* 0x000fffff0400780c */ /* 0x000fe20003f64070 */
[----:B------:R-:W-:Y:S01]  /*19b0*/  IMAD.MOV.U32 R6, RZ, RZ, R5 ;  /* 0x000000ffff067224 */ /* 0x000fe200078e0005 */
[----:B------:R-:W-:Y:S01]  /*19c0*/  UMOV UR8, 0x7d2cafe2 ;  /* 0x7d2cafe200087882 */ /* 0x000fe20000000000 */
[----:B------:R-:W-:Y:S01]  /*19d0*/  IMAD.MOV.U32 R7, RZ, RZ, R4 ;  /* 0x000000ffff077224 */ /* 0x000fe200078e0004 */
[----:B------:R-:W-:Y:S01]  /*19e0*/  UMOV UR9, 0x3eb0f5ff ;  /* 0x3eb0f5ff00097882 */ /* 0x000fe20000000000 */
[----:B------:R-:W-:Y:S01]  /*19f0*/  UMOV UR16, 0xfefa39ef ;  /* 0xfefa39ef00107882 */ /* 0x000fe20000000000 */
[----:B------:R-:W-:Y:S01]  /*1a00*/  UMOV UR17, 0x3fe62e42 ;  /* 0x3fe62e4200117882 */ /* 0x000fe20000000000 */
[----:B------:R-:W-:-:S04]  /*1a10*/  USHF.L.U32 UR5, UR7, 0x1, URZ ;  /* 0x0000000107057899 */ /* 0x000fc800080006ff */
[----:B------:R-:W-:Y:S02]  /*1a20*/  UISETP.GT.U32.AND UP1, UPT, UR5, -0x2000001, UPT ;  /* 0xfdffffff0500788c */ /* 0x000fe4000bf24070 */
[----:B------:R-:W-:Y:S01]  /*1a30*/  @!P3 DMUL R10, R6, 1.80143985094819840000e+16 ;  /* 0x43500000060ab828 */ /* 0x000fe20000000000 */
[--C-:B------:R-:W-:Y:S01]  /*1a40*/  IMAD.MOV.U32 R6, RZ, RZ, R4.reuse ;  /* 0x000000ffff067224 */ /* 0x100fe200078e0004 */
[----:B------:R-:W-:-:S08]  /*1a50*/  SHF.R.U32.HI R4, RZ, 0x14, R4 ;  /* 0x00000014ff047819 */ /* 0x000fd00000011604 */
[----:B------:R-:W-:Y:S01]  /*1a60*/  @!P3 IMAD.MOV.U32 R6, RZ, RZ, R11 ;  /* 0x000000ffff06b224 */ /* 0x000fe200078e000b */
[----:B------:R-:W-:Y:S01]  /*1a70*/  @!P3 LEA.HI R4, R11, 0xffffffca, RZ, 0xc ;  /* 0xffffffca0b04b811 */ /* 0x000fe200078f60ff */
[----:B------:R-:W-:-:S03]  /*1a80*/  @!P3 IMAD.MOV.U32 R5, RZ, RZ, R10 ;  /* 0x000000ffff05b224 */ /* 0x000fc600078e000a */
[----:B------:R-:W-:Y:S01]  /*1a90*/  LOP3.LUT R6, R6, 0x800fffff, RZ, 0xc0, !PT ;  /* 0x800fffff06067812 */ /* 0x000fe200078ec0ff */
[----:B------:R-:W-:-:S03]  /*1aa0*/  IMAD.MOV.U32 R24, RZ, RZ, R5 ;  /* 0x000000ffff187224 */ /* 0x000fc600078e0005 */
[----:B------:R-:W-:-:S04]  /*1ab0*/  LOP3.LUT R6, R6, 0x3ff00000, RZ, 0xfc, !PT ;  /* 0x3ff0000006067812 */ /* 0x000fc800078efcff */
[----:B------:R-:W-:Y:S01]  /*1ac0*/  ISETP.GE.U32.AND P4, PT, R6, 0x3ff6a09f, PT ;  /* 0x3ff6a09f0600780c */ /* 0x000fe20003f86070 */
[----:B------:R-:W-:Y:S02]  /*1ad0*/  IMAD.MOV.U32 R25, RZ, RZ, R6 ;  /* 0x000000ffff197224 */ /* 0x000fe400078e0006 */
[----:B------:R-:W-:-:S10]  /*1ae0*/  IMAD.MOV.U32 R6, RZ, RZ, RZ ;  /* 0x000000ffff067224 */ /* 0x000fd400078e00ff */
[----:B------:R-:W-:-:S04]  /*1af0*/  @P4 VIADD R5, R25, 0xfff00000 ;  /* 0xfff0000019054836 */ /* 0x000fc80000000000 */
[----:B------:R-:W-:Y:S02]  /*1b00*/  @P4 IMAD.MOV.U32 R25, RZ, RZ, R5 ;  /* 0x000000ffff194224 */ /* 0x000fe400078e0005 */
[C---:B------:R-:W-:Y:S02]  /*1b10*/  VIADD R5, R4.reuse, 0xfffffc01 ;  /* 0xfffffc0104057836 */ /* 0x040fe40000000000 */
[----:B------:R-:W-:Y:S02]  /*1b20*/  @P4 VIADD R5, R4, 0xfffffc02 ;  /* 0xfffffc0204054836 */ /* 0x000fe40000000000 */
[C---:B------:R-:W-:Y:S02]  /*1b30*/  DADD R22, R24.reuse, 1 ;  /* 0x3ff0000018167429 */ /* 0x040fe40000000000 */
[----:B------:R-:W-:-:S04]  /*1b40*/  DADD R24, R24, -1 ;  /* 0xbff0000018187429 */ /* 0x000fc80000000000 */
[----:B------:R-:W0:Y:S02]  /*1b50*/  MUFU.RCP64H R7, R23 ;  /* 0x0000001700077308 */ /* 0x000e240000001800 */
[----:B0-----:R-:W-:-:S08]  /*1b60*/  DFMA R22, -R22, R6, 1 ;  /* 0x3ff000001616742b */ /* 0x001fd00000000106 */
[----:B------:R-:W-:-:S08]  /*1b70*/  DFMA R22, R22, R22, R22 ;  /* 0x000000161616722b */ /* 0x000fd00000000016 */
[----:B------:R-:W-:Y:S01]  /*1b80*/  DFMA R22, R6, R22, R6 ;  /* 0x000000160616722b */ /* 0x000fe20000000006 */
[----:B------:R-:W-:Y:S02]  /*1b90*/  IMAD.MOV.U32 R6, RZ, RZ, 0x41ad3b5a ;  /* 0x41ad3b5aff067424 */ /* 0x000fe400078e00ff */
[----:B------:R-:W-:-:S05]  /*1ba0*/  IMAD.MOV.U32 R7, RZ, RZ, 0x3ed0f5d2 ;  /* 0x3ed0f5d2ff077424 */ /* 0x000fca00078e00ff */
[----:B------:R-:W-:-:S08]  /*1bb0*/  DMUL R26, R24, R22 ;  /* 0x00000016181a7228 */ /* 0x000fd00000000000 */
[----:B------:R-:W-:-:S08]  /*1bc0*/  DFMA R26, R24, R22, R26 ;  /* 0x00000016181a722b */ /* 0x000fd0000000001a */
[----:B------:R-:W-:-:S08]  /*1bd0*/  DMUL R28, R26, R26 ;  /* 0x0000001a1a1c7228 */ /* 0x000fd00000000000 */
[----:B------:R-:W-:Y:S01]  /*1be0*/  DFMA R6, R28, UR8, R6 ;  /* 0x000000081c067c2b */ /* 0x000fe20008000006 */
[----:B------:R-:W-:Y:S01]  /*1bf0*/  UMOV UR8, 0x75488a3f ;  /* 0x75488a3f00087882 */ /* 0x000fe20000000000 */
[----:B------:R-:W-:-:S06]  /*1c00*/  UMOV UR9, 0x3ef3b20a ;  /* 0x3ef3b20a00097882 */ /* 0x000fcc0000000000 */
[----:B------:R-:W-:Y:S01]  /*1c10*/  DFMA R20, R28, R6, UR8 ;  /* 0x000000081c147e2b */ /* 0x000fe20008000006 */
[----:B------:R-:W-:Y:S01]  /*1c20*/  UMOV UR8, 0xe4faecd5 ;  /* 0xe4faecd500087882 */ /* 0x000fe20000000000 */
[----:B------:R-:W-:Y:S01]  /*1c30*/  UMOV UR9, 0x3f1745cd ;  /* 0x3f1745cd00097882 */ /* 0x000fe20000000000 */
[----:B------:R-:W-:-:S05]  /*1c40*/  DADD R6, R24, -R26 ;  /* 0x0000000018067229 */ /* 0x000fca000000081a */
[----:B------:R-:W-:Y:S01]  /*1c50*/  DFMA R20, R28, R20, UR8 ;  /* 0x000000081c147e2b */ /* 0x000fe20008000014 */
[----:B------:R-:W-:Y:S01]  /*1c60*/  UMOV UR8, 0x258a578b ;  /* 0x258a578b00087882 */ /* 0x000fe20000000000 */
[----:B------:R-:W-:Y:S01]  /*1c70*/  UMOV UR9, 0x3f3c71c7 ;  /* 0x3f3c71c700097882 */ /* 0x000fe20000000000 */
[----:B------:R-:W-:-:S05]  /*1c80*/  DADD R6, R6, R6 ;  /* 0x0000000006067229 */ /* 0x000fca0000000006 */
[----:B------:R-:W-:Y:S01]  /*1c90*/  DFMA R20, R28, R20, UR8 ;  /* 0x000000081c147e2b */ /* 0x000fe20008000014 */
[----:B------:R-:W-:Y:S01]  /*1ca0*/  UMOV UR8, 0x9242b910 ;  /* 0x9242b91000087882 */ /* 0x000fe20000000000 */
[----:B------:R-:W-:Y:S01]  /*1cb0*/  UMOV UR9, 0x3f624924 ;  /* 0x3f62492400097882 */ /* 0x000fe20000000000 */
[----:B------:R-:W-:-:S05]  /*1cc0*/  DFMA R6, R24, -R26, R6 ;  /* 0x8000001a1806722b */ /* 0x000fca0000000006 */
[----:B------:R-:W-:Y:S01]  /*1cd0*/  DFMA R20, R28, R20, UR8 ;  /* 0x000000081c147e2b */ /* 0x000fe20008000014 */
[----:B------:R-:W-:Y:S01]  /*1ce0*/  UMOV UR8, 0x99999dfb ;  /* 0x99999dfb00087882 */ /* 0x000fe20000000000 */
[----:B------:R-:W-:Y:S01]  /*1cf0*/  UMOV UR9, 0x3f899999 ;  /* 0x3f89999900097882 */ /* 0x000fe20000000000 */
[----:B------:R-:W-:-:S05]  /*1d00*/  DMUL R6, R22, R6 ;  /* 0x0000000616067228 */ /* 0x000fca0000000000 */
[----:B------:R-:W-:Y:S01]  /*1d10*/  DFMA R20, R28, R20, UR8 ;  /* 0x000000081c147e2b */ /* 0x000fe20008000014 */
[----:B------:R-:W-:Y:S01]  /*1d20*/  UMOV UR8, 0x55555555 ;  /* 0x5555555500087882 */ /* 0x000fe20000000000 */
[----:B------:R-:W-:-:S06]  /*1d30*/  UMOV UR9, 0x3fb55555 ;  /* 0x3fb5555500097882 */ /* 0x000fcc0000000000 */
[----:B------:R-:W-:-:S08]  /*1d40*/  DFMA R24, R28, R20, UR8 ;  /* 0x000000081c187e2b */ /* 0x000fd00008000014 */
[----:B------:R-:W-:Y:S01]  /*1d50*/  DADD R22, -R24, UR8 ;  /* 0x0000000818167e29 */ /* 0x000fe20008000100 */
[----:B------:R-:W-:Y:S01]  /*1d60*/  UMOV UR8, 0xb9e7b0 ;  /* 0x00b9e7b000087882 */ /* 0x000fe20000000000 */
[----:B------:R-:W-:-:S06]  /*1d70*/  UMOV UR9, 0x3c46a4cb ;  /* 0x3c46a4cb00097882 */ /* 0x000fcc0000000000 */
[----:B------:R-:W-:Y:S02]  /*1d80*/  DFMA R22, R28, R20, R22 ;  /* 0x000000141c16722b */ /* 0x000fe40000000016 */
[----:B------:R-:W-:Y:S01]  /*1d90*/  DMUL R20, R26, R26 ;  /* 0x0000001a1a147228 */ /* 0x000fe20000000000 */
[----:B------:R-:W-:Y:S02]  /*1da0*/  VIADD R29, R7, 0x100000 ;  /* 0x00100000071d7836 */ /* 0x000fe40000000000 */
[----:B------:R-:W-:-:S03]  /*1db0*/  IMAD.MOV.U32 R28, RZ, RZ, R6 ;  /* 0x000000ffff1c7224 */ /* 0x000fc600078e0006 */
[----:B------:R-:W-:Y:S01]  /*1dc0*/  DADD R22, R22, -UR8 ;  /* 0x8000000816167e29 */ /* 0x000fe20008000000 */
[----:B------:R-:W-:Y:S01]  /*1dd0*/  UMOV UR8, 0x80000000 ;  /* 0x8000000000087882 */ /* 0x000fe20000000000 */
[----:B------:R-:W-:Y:S01]  /*1de0*/  DFMA R30, R26, R26, -R20 ;  /* 0x0000001a1a1e722b */ /* 0x000fe20000000814 */
[----:B------:R-:W-:-:S07]  /*1df0*/  UMOV UR9, 0x43300000 ;  /* 0x4330000000097882 */ /* 0x000fce0000000000 */
[C---:B------:R-:W-:Y:S02]  /*1e00*/  DFMA R30, R26.reuse, R28, R30 ;  /* 0x0000001c1a1e722b */ /* 0x040fe4000000001e */
[----:B------:R-:W-:-:S08]  /*1e10*/  DMUL R28, R26, R20 ;  /* 0x000000141a1c7228 */ /* 0x000fd00000000000 */
[----:B------:R-:W-:-:S08]  /*1e20*/  DFMA R10, R26, R20, -R28 ;  /* 0x000000141a0a722b */ /* 0x000fd0000000081c */
[----:B------:R-:W-:Y:S02]  /*1e30*/  DFMA R10, R6, R20, R10 ;  /* 0x00000014060a722b */ /* 0x000fe4000000000a */
[----:B------:R-:W-:-:S06]  /*1e40*/  DADD R20, R24, R22 ;  /* 0x0000000018147229 */ /* 0x000fcc0000000016 */
[----:B------:R-:W-:Y:S02]  /*1e50*/  DFMA R10, R26, R30, R10 ;  /* 0x0000001e1a0a722b */ /* 0x000fe4000000000a */
[----:B------:R-:W-:Y:S02]  /*1e60*/  DADD R30, R24, -R20 ;  /* 0x00000000181e7229 */ /* 0x000fe40000000814 */
[----:B------:R-:W-:-:S06]  /*1e70*/  DMUL R24, R20, R28 ;  /* 0x0000001c14187228 */ /* 0x000fcc0000000000 */
[----:B------:R-:W-:Y:S02]  /*1e80*/  DADD R30, R22, R30 ;  /* 0x00000000161e7229 */ /* 0x000fe4000000001e */
[----:B------:R-:W-:-:S08]  /*1e90*/  DFMA R22, R20, R28, -R24 ;  /* 0x0000001c1416722b */ /* 0x000fd00000000818 */
[----:B------:R-:W-:-:S08]  /*1ea0*/  DFMA R10, R20, R10, R22 ;  /* 0x0000000a140a722b */ /* 0x000fd00000000016 */
[----:B------:R-:W-:-:S08]  /*1eb0*/  DFMA R30, R30, R28, R10 ;  /* 0x0000001c1e1e722b */ /* 0x000fd0000000000a */
[----:B------:R-:W-:-:S08]  /*1ec0*/  DADD R20, R24, R30 ;  /* 0x0000000018147229 */ /* 0x000fd0000000001e */
[--C-:B------:R-:W-:Y:S02]  /*1ed0*/  DADD R10, R26, R20.reuse ;  /* 0x000000001a0a7229 */ /* 0x100fe40000000014 */
[----:B------:R-:W-:-:S06]  /*1ee0*/  DADD R24, R24, -R20 ;  /* 0x0000000018187229 */ /* 0x000fcc0000000814 */
[----:B------:R-:W-:Y:S02]  /*1ef0*/  DADD R26, R26, -R10 ;  /* 0x000000001a1a7229 */ /* 0x000fe4000000080a */
[----:B------:R-:W-:-:S06]  /*1f00*/  DADD R24, R30, R24 ;  /* 0x000000001e187229 */ /* 0x000fcc0000000018 */
[----:B------:R-:W-:Y:S01]  /*1f10*/  DADD R26, R20, R26 ;  /* 0x00000000141a7229 */ /* 0x000fe2000000001a */
[----:B------:R-:W-:Y:S01]  /*1f20*/  LOP3.LUT R20, R5, 0x80000000, RZ, 0x3c, !PT ;  /* 0x8000000005147812 */ /* 0x000fe200078e3cff */
[----:B------:R-:W-:-:S06]  /*1f30*/  IMAD.MOV.U32 R21, RZ, RZ, 0x43300000 ;  /* 0x43300000ff157424 */ /* 0x000fcc00078e00ff */
[----:B------:R-:W-:Y:S02]  /*1f40*/  DADD R24, R24, R26 ;  /* 0x0000000018187229 */ /* 0x000fe4000000001a */
[----:B------:R-:W-:Y:S01]  /*1f50*/  DADD R20, R20, -UR8 ;  /* 0x8000000814147e29 */ /* 0x000fe20008000000 */
[----:B------:R-:W-:Y:S01]  /*1f60*/  UMOV UR8, 0xfefa39ef ;  /* 0xfefa39ef00087882 */ /* 0x000fe20000000000 */
[----:B------:R-:W-:-:S04]  /*1f70*/  UMOV UR9, 0x3fe62e42 ;  /* 0x3fe62e4200097882 */ /* 0x000fc80000000000 */
[----:B------:R-:W-:-:S08]  /*1f80*/  DADD R6, R6, R24 ;  /* 0x0000000006067229 */ /* 0x000fd00000000018 */
[----:B------:R-:W-:-:S08]  /*1f90*/  DADD R22, R10, R6 ;  /* 0x000000000a167229 */ /* 0x000fd00000000006 */
[--C-:B------:R-:W-:Y:S01]  /*1fa0*/  DFMA R4, R20, UR8, R22.reuse ;  /* 0x0000000814047c2b */ /* 0x100fe20008000016 */
[----:B------:R-:W-:Y:S01]  /*1fb0*/  UMOV UR8, 0x3b39803f ;  /* 0x3b39803f00087882 */ /* 0x000fe20000000000 */
[----:B------:R-:W-:Y:S01]  /*1fc0*/  DADD R24, R10, -R22 ;  /* 0x000000000a187229 */ /* 0x000fe20000000816 */
[----:B------:R-:W-:-:S05]  /*1fd0*/  UMOV UR9, 0x3c7abc9e ;  /* 0x3c7abc9e00097882 */ /* 0x000fca0000000000 */
[----:B------:R-:W-:Y:S02]  /*1fe0*/  DFMA R10, R20, -UR16, R4 ;  /* 0x80000010140a7c2b */ /* 0x000fe40008000004 */
[----:B------:R-:W-:-:S06]  /*1ff0*/  DADD R24, R6, R24 ;  /* 0x0000000006187229 */ /* 0x000fcc0000000018 */
[----:B------:R-:W-:Y:S01]  /*2000*/  DADD R10, -R22, R10 ;  /* 0x00000000160a7229 */ /* 0x000fe2000000010a */
[----:B------:R-:W-:Y:S02]  /*2010*/  IMAD.MOV.U32 R22, RZ, RZ, 0x652b82fe ;  /* 0x652b82feff167424 */ /* 0x000fe400078e00ff */
[----:B------:R-:W-:-:S05]  /*2020*/  IMAD.MOV.U32 R23, RZ, RZ, 0x3ff71547 ;  /* 0x3ff71547ff177424 */ /* 0x000fca00078e00ff */
[----:B------:R-:W-:-:S08]  /*2030*/  DADD R10, R24, -R10 ;  /* 0x00000000180a7229 */ /* 0x000fd0000000080a */
[----:B------:R-:W-:Y:S01]  /*2040*/  DFMA R20, R20, UR8, R10 ;  /* 0x0000000814147c2b */ /* 0x000fe2000800000a */
[----:B------:R-:W-:-:S04]  /*2050*/  ULOP3.LUT UR8, UR7, 0xff0fffff, URZ, 0xc0, !UPT ;  /* 0xff0fffff07087892 */ /* 0x000fc8000f8ec0ff */
[----:B------:R-:W-:-:S03]  /*2060*/  USEL UR9, UR8, UR7, UP1 ;  /* 0x0000000708097287 */ /* 0x000fc60008800000 */
[----:B------:R-:W-:Y:S01]  /*2070*/  DADD R6, R4, R20 ;  /* 0x0000000004067229 */ /* 0x000fe20000000014 */
[----:B------:R-:W-:-:S07]  /*2080*/  UMOV UR8, UR6 ;  /* 0x0000000600087c82 */ /* 0x000fce0008000000 */
[----:B------:R-:W-:Y:S02]  /*2090*/  DADD R10, R4, -R6 ;  /* 0x00000000040a7229 */ /* 0x000fe40000000806 */
[----:B------:R-:W-:-:S06]  /*20a0*/  DMUL R4, R6, UR8 ;  /* 0x0000000806047c28 */ /* 0x000fcc0008000000 */
[----:B------:R-:W-:Y:S02]  /*20b0*/  DADD R10, R20, R10 ;  /* 0x00000000140a7229 */ /* 0x000fe4000000000a */
[----:B------:R-:W-:-:S08]  /*20c0*/  DFMA R6, R6, UR8, -R4 ;  /* 0x0000000806067c2b */ /* 0x000fd00008000804 */
[----:B------:R-:W-:Y:S01]  /*20d0*/  DFMA R10, R10, UR8, R6 ;  /* 0x000000080a0a7c2b */ /* 0x000fe20008000006 */
[----:B------:R-:W-:Y:S01]  /*20e0*/  UMOV UR8, 0x3b39803f ;  /* 0x3b39803f00087882 */ /* 0x000fe20000000000 */
[----:B------:R-:W-:-:S06]  /*20f0*/  UMOV UR9, 0x3c7abc9e ;  /* 0x3c7abc9e00097882 */ /* 0x000fcc0000000000 */
[----:B------:R-:W-:-:S08]  /*2100*/  DADD R24, R4, R10 ;  /* 0x0000000004187229 */ /* 0x000fd0000000000a */
[----:B------:R-:W-:Y:S02]  /*2110*/  DFMA R22, R24, R22, 6.75539944105574400000e+15 ;  /* 0x433800001816742b */ /* 0x000fe40000000016 */
[----:B------:R-:W-:Y:S01]  /*2120*/  FSETP.GEU.AND P3, PT, |R25|, 4.1917929649353027344, PT ;  /* 0x4086232b1900780b */ /* 0x000fe20003f6e200 */
[----:B------:R-:W-:-:S05]  /*2130*/  DADD R4, R4, -R24 ;  /* 0x0000000004047229 */ /* 0x000fca0000000818 */
[----:B------:R-:W-:-:S03]  /*2140*/  DADD R6, R22, -6.75539944105574400000e+15 ;  /* 0xc338000016067429 */ /* 0x000fc60000000000 */
[----:B------:R-:W-:-:S05]  /*2150*/  DADD R10, R10, R4 ;  /* 0x000000000a0a7229 */ /* 0x000fca0000000004 */
[----:B------:R-:W-:-:S08]  /*2160*/  DFMA R20, R6, -UR16, R24 ;  /* 0x8000001006147c2b */ /* 0x000fd00008000018 */
[----:B------:R-:W-:Y:S01]  /*2170*/  DFMA R20, R6, -UR8, R20 ;  /* 0x8000000806147c2b */ /* 0x000fe20008000014 */
[----:B------:R-:W-:Y:S01]  /*2180*/  UMOV UR8, 0x69ce2bdf ;  /* 0x69ce2bdf00087882 */ /* 0x000fe20000000000 */
[----:B------:R-:W-:Y:S01]  /*2190*/  IMAD.MOV.U32 R6, RZ, RZ, -0x35dec16 ;  /* 0xfca213eaff067424 */ /* 0x000fe200078e00ff */
[----:B------:R-:W-:Y:S01]  /*21a0*/  UMOV UR9, 0x3e5ade15 ;  /* 0x3e5ade1500097882 */ /* 0x000fe20000000000 */
[----:B------:R-:W-:-:S06]  /*21b0*/  IMAD.MOV.U32 R7, RZ, RZ, 0x3e928af3 ;  /* 0x3e928af3ff077424 */ /* 0x000fcc00078e00ff */
[----:B------:R-:W-:Y:S01]  /*21c0*/  DFMA R6, R20, UR8, R6 ;  /* 0x0000000814067c2b */ /* 0x000fe20008000006 */
[----:B------:R-:W-:Y:S01]  /*21d0*/  UMOV UR8, 0x62401315 ;  /* 0x6240131500087882 */ /* 0x000fe20000000000 */
[----:B------:R-:W-:-:S06]  /*21e0*/  UMOV UR9, 0x3ec71dee ;  /* 0x3ec71dee00097882 */ /* 0x000fcc0000000000 */
[----:B------:R-:W-:Y:S01]  /*21f0*/  DFMA R6, R20, R6, UR8 ;  /* 0x0000000814067e2b */ /* 0x000fe20008000006 */
        /* <DEDUP_REMOVED lines=20> */
[----:B------:R-:W-:-:S08]  /*2340*/  DFMA R6, R20, R6, UR8 ;  /* 0x0000000814067e2b */ /* 0x000fd00008000006 */
[----:B------:R-:W-:-:S08]  /*2350*/  DFMA R6, R20, R6, 1 ;  /* 0x3ff000001406742b */ /* 0x000fd00000000006 */
[----:B------:R-:W-:-:S10]  /*2360*/  DFMA R6, R20, R6, 1 ;  /* 0x3ff000001406742b */ /* 0x000fd40000000006 */
[----:B------:R-:W-:Y:S02]  /*2370*/  IMAD R21, R22, 0x100000, R7 ;  /* 0x0010000016157824 */ /* 0x000fe400078e0207 */
[----:B------:R-:W-:Y:S01]  /*2380*/  IMAD.MOV.U32 R20, RZ, RZ, R6 ;  /* 0x000000ffff147224 */ /* 0x000fe200078e0006 */
[----:B------:R-:W-:Y:S06]  /*2390*/  @!P3 BRA `(.L_x_27) ;  /* 0x000000000030b947 */ /* 0x000fec0003800000 */
[----:B------:R-:W-:Y:S01]  /*23a0*/  FSETP.GEU.AND P4, PT, |R25|, 4.2275390625, PT ;  /* 0x408748001900780b */ /* 0x000fe20003f8e200 */
[C---:B------:R-:W-:Y:S02]  /*23b0*/  DADD R20, R24.reuse, +INF ;  /* 0x7ff0000018147429 */ /* 0x040fe40000000000 */
[----:B------:R-:W-:-:S08]  /*23c0*/  DSETP.GEU.AND P3, PT, R24, RZ, PT ;  /* 0x000000ff1800722a */ /* 0x000fd00003f6e000 */
[----:B------:R-:W-:Y:S02]  /*23d0*/  FSEL R20, R20, RZ, P3 ;  /* 0x000000ff14147208 */ /* 0x000fe40001800000 */
[----:B------:R-:W-:Y:S02]  /*23e0*/  @!P4 LEA.HI R4, R22, R22, RZ, 0x1 ;  /* 0x000000161604c211 */ /* 0x000fe400078f08ff */
[----:B------:R-:W-:Y:S02]  /*23f0*/  FSEL R21, R21, RZ, P3 ;  /* 0x000000ff15157208 */ /* 0x000fe40001800000 */
[----:B------:R-:W-:-:S05]  /*2400*/  @!P4 SHF.R.S32.HI R4, RZ, 0x1, R4 ;  /* 0x00000001ff04c819 */ /* 0x000fca0000011404 */
[----:B------:R-:W-:Y:S02]  /*2410*/  @!P4 IMAD.IADD R5, R22, 0x1, -R4 ;  /* 0x000000011605c824 */ /* 0x000fe400078e0a04 */
[----:B------:R-:W-:Y:S02]  /*2420*/  @!P4 IMAD R7, R4, 0x100000, R7 ;  /* 0x001000000407c824 */ /* 0x000fe400078e0207 */
[----:B------:R-:W-:Y:S01]  /*2430*/  @!P4 IMAD.MOV.U32 R4, RZ, RZ, RZ ;  /* 0x000000ffff04c224 */ /* 0x000fe200078e00ff */
[----:B------:R-:W-:-:S06]  /*2440*/  @!P4 LEA R5, R5, 0x3ff00000, 0x14 ;  /* 0x3ff000000505c811 */ /* 0x000fcc00078ea0ff */
[----:B------:R-:W-:-:S11]  /*2450*/  @!P4 DMUL R20, R6, R4 ;  /* 0x000000040614c228 */ /* 0x000fd60000000000 */
.L_x_27:
[----:B------:R-:W-:Y:S01]  /*2460*/  DFMA R10, R10, R20, R20 ;  /* 0x000000140a0a722b */ /* 0x000fe20000000014 */
[----:B------:R-:W-:Y:S01]  /*2470*/  IMAD.MOV.U32 R6, RZ, RZ, R2 ;  /* 0x000000ffff067224 */ /* 0x000fe200078e0002 */
[----:B------:R-:W-:Y:S01]  /*2480*/  DSETP.NEU.AND P3, PT, |R20|, +INF , PT ;  /* 0x7ff000001400742a */ /* 0x000fe20003f6d200 */
[----:B------:R-:W-:-:S07]  /*2490*/  IMAD.MOV.U32 R7, RZ, RZ, 0x0 ;  /* 0x00000000ff077424 */ /* 0x000fce00078e00ff */
[----:B------:R-:W-:Y:S02]  /*24a0*/  FSEL R5, R20, R10, !P3 ;  /* 0x0000000a14057208 */ /* 0x000fe40005800000 */
[----:B------:R-:W-:Y:S01]  /*24b0*/  FSEL R4, R21, R11, !P3 ;  /* 0x0000000b15047208 */ /* 0x000fe20005800000 */
[----:B------:R-:W-:Y:S06]  /*24c0*/  RET.REL.NODEC R6 `(_Z16calculateFitnessPKaPdPKd) ;  /* 0xffffffd806cc7950 */ /* 0x000fec0003c3ffff */
.L_x_28:
[----:B------:R-:W-:-:S00]  /*24d0*/  BRA `(.L_x_28) ;  /* 0xfffffffc00fc7947 */ /* 0x000fc0000383ffff */
[----:B------:R-:W-:-:S00]  /*24e0*/  NOP ;  /* 0x0000000000007918 */ /* 0x000fc00000000000 */
        /* <DEDUP_REMOVED lines=9> */
.L_x_29:


//--------------------- .nv.shared.reserved.0     --------------------------
	.section	.nv.shared.reserved.0,"aw",@nobits
	.weak		__nv_reservedSMEM_offset_0_alias
	.size		__nv_reservedSMEM_offset_0_alias, 0, 64
	.other		__nv_reservedSMEM_offset_0_alias,@"STO_CUDA_RESERVED_SHARED STV_DEFAULT"
__nv_reservedSMEM_offset_0_alias:
	.zero		0
	.zero		64


//--------------------- .nv.constant0._Z16calculateFitnessPKaPdPKd --------------------------
	.section	.nv.constant0._Z16calculateFitnessPKaPdPKd,"a",@progbits
	.sectionflags	@""
	.align	4
.nv.constant0._Z16calculateFitnessPKaPdPKd:
	.zero		920


//--------------------- SYMBOLS --------------------------

	.type		.nv.reservedSmem.offset0,@object
	.size		.nv.reservedSmem.offset0,0x4
